//
// Generated by NVIDIA NVVM Compiler
//
// Compiler Build ID: CL-36424714
// Cuda compilation tools, release 13.0, V13.0.88
// Based on NVVM 20.0.0
//

.version 9.0
.target sm_100
.address_size 64

	// .globl	_Z3mulP6float2S0_S0_PfS1_iiiiiii
.global .align 4 .b8 __cudart_i2opi_f[24] = {65, 144, 67, 60, 153, 149, 98, 219, 192, 221, 52, 245, 209, 87, 39, 252, 41, 21, 68, 78, 110, 131, 249, 162};

.visible .entry _Z3mulP6float2S0_S0_PfS1_iiiiiii(
	.param .u64 .ptr .align 1 _Z3mulP6float2S0_S0_PfS1_iiiiiii_param_0,
	.param .u64 .ptr .align 1 _Z3mulP6float2S0_S0_PfS1_iiiiiii_param_1,
	.param .u64 .ptr .align 1 _Z3mulP6float2S0_S0_PfS1_iiiiiii_param_2,
	.param .u64 .ptr .align 1 _Z3mulP6float2S0_S0_PfS1_iiiiiii_param_3,
	.param .u64 .ptr .align 1 _Z3mulP6float2S0_S0_PfS1_iiiiiii_param_4,
	.param .u32 _Z3mulP6float2S0_S0_PfS1_iiiiiii_param_5,
	.param .u32 _Z3mulP6float2S0_S0_PfS1_iiiiiii_param_6,
	.param .u32 _Z3mulP6float2S0_S0_PfS1_iiiiiii_param_7,
	.param .u32 _Z3mulP6float2S0_S0_PfS1_iiiiiii_param_8,
	.param .u32 _Z3mulP6float2S0_S0_PfS1_iiiiiii_param_9,
	.param .u32 _Z3mulP6float2S0_S0_PfS1_iiiiiii_param_10,
	.param .u32 _Z3mulP6float2S0_S0_PfS1_iiiiiii_param_11
)
{
	.reg .pred 	%p<11>;
	.reg .b32 	%r<50>;
	.reg .b32 	%f<24>;
	.reg .b64 	%rd<20>;

	ld.param.u64 	%rd1, [_Z3mulP6float2S0_S0_PfS1_iiiiiii_param_0];
	ld.param.u64 	%rd2, [_Z3mulP6float2S0_S0_PfS1_iiiiiii_param_1];
	ld.param.u64 	%rd3, [_Z3mulP6float2S0_S0_PfS1_iiiiiii_param_2];
	ld.param.u64 	%rd4, [_Z3mulP6float2S0_S0_PfS1_iiiiiii_param_3];
	ld.param.u64 	%rd5, [_Z3mulP6float2S0_S0_PfS1_iiiiiii_param_4];
	ld.param.u32 	%r13, [_Z3mulP6float2S0_S0_PfS1_iiiiiii_param_5];
	ld.param.u32 	%r7, [_Z3mulP6float2S0_S0_PfS1_iiiiiii_param_6];
	ld.param.u32 	%r8, [_Z3mulP6float2S0_S0_PfS1_iiiiiii_param_7];
	ld.param.u32 	%r14, [_Z3mulP6float2S0_S0_PfS1_iiiiiii_param_8];
	ld.param.u32 	%r10, [_Z3mulP6float2S0_S0_PfS1_iiiiiii_param_9];
	ld.param.u32 	%r11, [_Z3mulP6float2S0_S0_PfS1_iiiiiii_param_10];
	ld.param.u32 	%r12, [_Z3mulP6float2S0_S0_PfS1_iiiiiii_param_11];
	mov.u32 	%r15, %ntid.x;
	mov.u32 	%r16, %ctaid.x;
	mov.u32 	%r17, %tid.x;
	mad.lo.s32 	%r1, %r15, %r16, %r17;
	mov.u32 	%r18, %ntid.y;
	mov.u32 	%r19, %ctaid.y;
	mov.u32 	%r20, %tid.y;
	mad.lo.s32 	%r21, %r18, %r19, %r20;
	mov.u32 	%r22, %ntid.z;
	mov.u32 	%r23, %ctaid.z;
	mov.u32 	%r24, %tid.z;
	mad.lo.s32 	%r3, %r22, %r23, %r24;
	mul.lo.s32 	%r25, %r10, %r10;
	setp.ge.s32 	%p1, %r1, %r25;
	setp.ge.s32 	%p2, %r21, %r14;
	or.pred  	%p3, %p1, %p2;
	setp.ge.s32 	%p4, %r3, %r13;
	or.pred  	%p5, %p4, %p3;
	@%p5 bra 	$L__BB0_3;
	cvta.to.global.u64 	%rd6, %rd4;
	cvta.to.global.u64 	%rd7, %rd5;
	mad.lo.s32 	%r4, %r14, %r3, %r21;
	mul.wide.u32 	%rd8, %r4, 4;
	add.s64 	%rd9, %rd6, %rd8;
	ld.global.f32 	%f1, [%rd9];
	mov.f32 	%f2, 0f3F000000;
	copysign.f32 	%f3, %f1, %f2;
	add.rz.f32 	%f4, %f1, %f3;
	cvt.rzi.f32.f32 	%f5, %f4;
	cvt.rzi.s32.f32 	%r5, %f5;
	add.s64 	%rd10, %rd7, %rd8;
	ld.global.f32 	%f6, [%rd10];
	copysign.f32 	%f7, %f6, %f2;
	add.rz.f32 	%f8, %f6, %f7;
	cvt.rzi.f32.f32 	%f9, %f8;
	cvt.rzi.s32.f32 	%r26, %f9;
	or.b32  	%r27, %r5, %r26;
	setp.lt.s32 	%p6, %r27, 0;
	setp.ge.s32 	%p7, %r5, %r8;
	setp.ge.s32 	%p8, %r26, %r7;
	or.pred  	%p9, %p7, %p8;
	or.pred  	%p10, %p9, %p6;
	@%p10 bra 	$L__BB0_3;
	div.s32 	%r28, %r1, %r10;
	mul.lo.s32 	%r29, %r28, %r10;
	sub.s32 	%r30, %r1, %r29;
	sub.s32 	%r31, %r12, %r10;
	shr.u32 	%r32, %r31, 31;
	add.s32 	%r33, %r31, %r32;
	shr.s32 	%r34, %r33, 1;
	sub.s32 	%r35, %r11, %r10;
	shr.u32 	%r36, %r35, 31;
	add.s32 	%r37, %r35, %r36;
	shr.s32 	%r38, %r37, 1;
	mad.lo.s32 	%r39, %r7, %r3, %r28;
	add.s32 	%r40, %r39, %r26;
	add.s32 	%r41, %r5, %r30;
	mad.lo.s32 	%r42, %r40, %r8, %r41;
	cvta.to.global.u64 	%rd11, %rd2;
	mul.wide.s32 	%rd12, %r42, 8;
	add.s64 	%rd13, %rd11, %rd12;
	ld.global.v2.f32 	{%f10, %f11}, [%rd13];
	mad.lo.s32 	%r43, %r10, %r3, %r28;
	mad.lo.s32 	%r44, %r43, %r10, %r30;
	cvta.to.global.u64 	%rd14, %rd3;
	mul.wide.s32 	%rd15, %r44, 8;
	add.s64 	%rd16, %rd14, %rd15;
	ld.global.v2.f32 	{%f12, %f13}, [%rd16];
	mul.lo.s32 	%r45, %r12, %r11;
	cvt.rn.f32.s32 	%f14, %r45;
	sqrt.rn.f32 	%f15, %f14;
	rcp.rn.f32 	%f16, %f15;
	mul.f32 	%f17, %f12, %f16;
	mul.f32 	%f18, %f10, %f17;
	mul.f32 	%f19, %f13, %f16;
	mul.f32 	%f20, %f11, %f19;
	sub.f32 	%f21, %f18, %f20;
	add.s32 	%r46, %r28, %r34;
	mad.lo.s32 	%r47, %r4, %r12, %r46;
	add.s32 	%r48, %r30, %r38;
	mad.lo.s32 	%r49, %r47, %r11, %r48;
	cvta.to.global.u64 	%rd17, %rd1;
	mul.wide.s32 	%rd18, %r49, 8;
	add.s64 	%rd19, %rd17, %rd18;
	mul.f32 	%f22, %f10, %f19;
	fma.rn.f32 	%f23, %f11, %f17, %f22;
	st.global.v2.f32 	[%rd19], {%f21, %f23};
$L__BB0_3:
	ret;

}
	// .globl	_Z4mulaP6float2S0_S0_PfS1_iiiiiii
.visible .entry _Z4mulaP6float2S0_S0_PfS1_iiiiiii(
	.param .u64 .ptr .align 1 _Z4mulaP6float2S0_S0_PfS1_iiiiiii_param_0,
	.param .u64 .ptr .align 1 _Z4mulaP6float2S0_S0_PfS1_iiiiiii_param_1,
	.param .u64 .ptr .align 1 _Z4mulaP6float2S0_S0_PfS1_iiiiiii_param_2,
	.param .u64 .ptr .align 1 _Z4mulaP6float2S0_S0_PfS1_iiiiiii_param_3,
	.param .u64 .ptr .align 1 _Z4mulaP6float2S0_S0_PfS1_iiiiiii_param_4,
	.param .u32 _Z4mulaP6float2S0_S0_PfS1_iiiiiii_param_5,
	.param .u32 _Z4mulaP6float2S0_S0_PfS1_iiiiiii_param_6,
	.param .u32 _Z4mulaP6float2S0_S0_PfS1_iiiiiii_param_7,
	.param .u32 _Z4mulaP6float2S0_S0_PfS1_iiiiiii_param_8,
	.param .u32 _Z4mulaP6float2S0_S0_PfS1_iiiiiii_param_9,
	.param .u32 _Z4mulaP6float2S0_S0_PfS1_iiiiiii_param_10,
	.param .u32 _Z4mulaP6float2S0_S0_PfS1_iiiiiii_param_11
)
{
	.reg .pred 	%p<11>;
	.reg .b32 	%r<50>;
	.reg .b32 	%f<26>;
	.reg .b64 	%rd<20>;

	ld.param.u64 	%rd1, [_Z4mulaP6float2S0_S0_PfS1_iiiiiii_param_0];
	ld.param.u64 	%rd2, [_Z4mulaP6float2S0_S0_PfS1_iiiiiii_param_1];
	ld.param.u64 	%rd3, [_Z4mulaP6float2S0_S0_PfS1_iiiiiii_param_2];
	ld.param.u64 	%rd4, [_Z4mulaP6float2S0_S0_PfS1_iiiiiii_param_3];
	ld.param.u64 	%rd5, [_Z4mulaP6float2S0_S0_PfS1_iiiiiii_param_4];
	ld.param.u32 	%r13, [_Z4mulaP6float2S0_S0_PfS1_iiiiiii_param_5];
	ld.param.u32 	%r7, [_Z4mulaP6float2S0_S0_PfS1_iiiiiii_param_6];
	ld.param.u32 	%r8, [_Z4mulaP6float2S0_S0_PfS1_iiiiiii_param_7];
	ld.param.u32 	%r14, [_Z4mulaP6float2S0_S0_PfS1_iiiiiii_param_8];
	ld.param.u32 	%r10, [_Z4mulaP6float2S0_S0_PfS1_iiiiiii_param_9];
	ld.param.u32 	%r11, [_Z4mulaP6float2S0_S0_PfS1_iiiiiii_param_10];
	ld.param.u32 	%r12, [_Z4mulaP6float2S0_S0_PfS1_iiiiiii_param_11];
	mov.u32 	%r15, %ntid.x;
	mov.u32 	%r16, %ctaid.x;
	mov.u32 	%r17, %tid.x;
	mad.lo.s32 	%r1, %r15, %r16, %r17;
	mov.u32 	%r18, %ntid.y;
	mov.u32 	%r19, %ctaid.y;
	mov.u32 	%r20, %tid.y;
	mad.lo.s32 	%r21, %r18, %r19, %r20;
	mov.u32 	%r22, %ntid.z;
	mov.u32 	%r23, %ctaid.z;
	mov.u32 	%r24, %tid.z;
	mad.lo.s32 	%r3, %r22, %r23, %r24;
	mul.lo.s32 	%r25, %r10, %r10;
	setp.ge.s32 	%p1, %r1, %r25;
	setp.ge.s32 	%p2, %r21, %r14;
	or.pred  	%p3, %p1, %p2;
	setp.ge.s32 	%p4, %r3, %r13;
	or.pred  	%p5, %p4, %p3;
	@%p5 bra 	$L__BB1_3;
	cvta.to.global.u64 	%rd6, %rd4;
	cvta.to.global.u64 	%rd7, %rd5;
	mad.lo.s32 	%r4, %r14, %r3, %r21;
	mul.wide.u32 	%rd8, %r4, 4;
	add.s64 	%rd9, %rd6, %rd8;
	ld.global.f32 	%f1, [%rd9];
	mov.f32 	%f2, 0f3F000000;
	copysign.f32 	%f3, %f1, %f2;
	add.rz.f32 	%f4, %f1, %f3;
	cvt.rzi.f32.f32 	%f5, %f4;
	cvt.rzi.s32.f32 	%r5, %f5;
	add.s64 	%rd10, %rd7, %rd8;
	ld.global.f32 	%f6, [%rd10];
	copysign.f32 	%f7, %f6, %f2;
	add.rz.f32 	%f8, %f6, %f7;
	cvt.rzi.f32.f32 	%f9, %f8;
	cvt.rzi.s32.f32 	%r26, %f9;
	or.b32  	%r27, %r5, %r26;
	setp.lt.s32 	%p6, %r27, 0;
	setp.ge.s32 	%p7, %r5, %r8;
	setp.ge.s32 	%p8, %r26, %r7;
	or.pred  	%p9, %p7, %p8;
	or.pred  	%p10, %p9, %p6;
	@%p10 bra 	$L__BB1_3;
	div.s32 	%r28, %r1, %r10;
	mul.lo.s32 	%r29, %r28, %r10;
	sub.s32 	%r30, %r1, %r29;
	sub.s32 	%r31, %r12, %r10;
	shr.u32 	%r32, %r31, 31;
	add.s32 	%r33, %r31, %r32;
	shr.s32 	%r34, %r33, 1;
	sub.s32 	%r35, %r11, %r10;
	shr.u32 	%r36, %r35, 31;
	add.s32 	%r37, %r35, %r36;
	shr.s32 	%r38, %r37, 1;
	add.s32 	%r39, %r28, %r34;
	mad.lo.s32 	%r40, %r4, %r12, %r39;
	add.s32 	%r41, %r30, %r38;
	mad.lo.s32 	%r42, %r40, %r11, %r41;
	cvta.to.global.u64 	%rd11, %rd2;
	mul.wide.s32 	%rd12, %r42, 8;
	add.s64 	%rd13, %rd11, %rd12;
	ld.global.v2.f32 	{%f10, %f11}, [%rd13];
	mad.lo.s32 	%r43, %r10, %r3, %r28;
	mad.lo.s32 	%r44, %r43, %r10, %r30;
	cvta.to.global.u64 	%rd14, %rd3;
	mul.wide.s32 	%rd15, %r44, 8;
	add.s64 	%rd16, %rd14, %rd15;
	ld.global.v2.f32 	{%f12, %f13}, [%rd16];
	mul.lo.s32 	%r45, %r12, %r11;
	cvt.rn.f32.s32 	%f14, %r45;
	sqrt.rn.f32 	%f15, %f14;
	rcp.rn.f32 	%f16, %f15;
	mad.lo.s32 	%r46, %r7, %r3, %r28;
	add.s32 	%r47, %r46, %r26;
	add.s32 	%r48, %r5, %r30;
	mad.lo.s32 	%r49, %r47, %r8, %r48;
	cvta.to.global.u64 	%rd17, %rd1;
	mul.wide.s32 	%rd18, %r49, 8;
	add.s64 	%rd19, %rd17, %rd18;
	mul.f32 	%f17, %f12, %f16;
	mul.f32 	%f18, %f13, %f16;
	mul.f32 	%f19, %f11, %f18;
	fma.rn.f32 	%f20, %f10, %f17, %f19;
	atom.global.add.f32 	%f21, [%rd19], %f20;
	mul.f32 	%f22, %f11, %f17;
	mul.f32 	%f23, %f10, %f18;
	sub.f32 	%f24, %f22, %f23;
	atom.global.add.f32 	%f25, [%rd19+4], %f24;
$L__BB1_3:
	ret;

}
	// .globl	_Z7mulaprbP6float2S0_S0_PfS1_iiiiiii
.visible .entry _Z7mulaprbP6float2S0_S0_PfS1_iiiiiii(
	.param .u64 .ptr .align 1 _Z7mulaprbP6float2S0_S0_PfS1_iiiiiii_param_0,
	.param .u64 .ptr .align 1 _Z7mulaprbP6float2S0_S0_PfS1_iiiiiii_param_1,
	.param .u64 .ptr .align 1 _Z7mulaprbP6float2S0_S0_PfS1_iiiiiii_param_2,
	.param .u64 .ptr .align 1 _Z7mulaprbP6float2S0_S0_PfS1_iiiiiii_param_3,
	.param .u64 .ptr .align 1 _Z7mulaprbP6float2S0_S0_PfS1_iiiiiii_param_4,
	.param .u32 _Z7mulaprbP6float2S0_S0_PfS1_iiiiiii_param_5,
	.param .u32 _Z7mulaprbP6float2S0_S0_PfS1_iiiiiii_param_6,
	.param .u32 _Z7mulaprbP6float2S0_S0_PfS1_iiiiiii_param_7,
	.param .u32 _Z7mulaprbP6float2S0_S0_PfS1_iiiiiii_param_8,
	.param .u32 _Z7mulaprbP6float2S0_S0_PfS1_iiiiiii_param_9,
	.param .u32 _Z7mulaprbP6float2S0_S0_PfS1_iiiiiii_param_10,
	.param .u32 _Z7mulaprbP6float2S0_S0_PfS1_iiiiiii_param_11
)
{
	.reg .pred 	%p<7>;
	.reg .b32 	%r<50>;
	.reg .b32 	%f<26>;
	.reg .b64 	%rd<20>;

	ld.param.u64 	%rd1, [_Z7mulaprbP6float2S0_S0_PfS1_iiiiiii_param_0];
	ld.param.u64 	%rd2, [_Z7mulaprbP6float2S0_S0_PfS1_iiiiiii_param_1];
	ld.param.u64 	%rd3, [_Z7mulaprbP6float2S0_S0_PfS1_iiiiiii_param_2];
	ld.param.u64 	%rd4, [_Z7mulaprbP6float2S0_S0_PfS1_iiiiiii_param_3];
	ld.param.u64 	%rd5, [_Z7mulaprbP6float2S0_S0_PfS1_iiiiiii_param_4];
	ld.param.u32 	%r13, [_Z7mulaprbP6float2S0_S0_PfS1_iiiiiii_param_5];
	ld.param.u32 	%r7, [_Z7mulaprbP6float2S0_S0_PfS1_iiiiiii_param_6];
	ld.param.u32 	%r8, [_Z7mulaprbP6float2S0_S0_PfS1_iiiiiii_param_7];
	ld.param.u32 	%r14, [_Z7mulaprbP6float2S0_S0_PfS1_iiiiiii_param_8];
	ld.param.u32 	%r10, [_Z7mulaprbP6float2S0_S0_PfS1_iiiiiii_param_9];
	ld.param.u32 	%r11, [_Z7mulaprbP6float2S0_S0_PfS1_iiiiiii_param_10];
	ld.param.u32 	%r12, [_Z7mulaprbP6float2S0_S0_PfS1_iiiiiii_param_11];
	mov.u32 	%r15, %ntid.x;
	mov.u32 	%r16, %ctaid.x;
	mov.u32 	%r17, %tid.x;
	mad.lo.s32 	%r1, %r15, %r16, %r17;
	mov.u32 	%r18, %ntid.y;
	mov.u32 	%r19, %ctaid.y;
	mov.u32 	%r20, %tid.y;
	mad.lo.s32 	%r21, %r18, %r19, %r20;
	mov.u32 	%r22, %ntid.z;
	mov.u32 	%r23, %ctaid.z;
	mov.u32 	%r24, %tid.z;
	mad.lo.s32 	%r3, %r22, %r23, %r24;
	mul.lo.s32 	%r25, %r10, %r10;
	setp.ge.s32 	%p1, %r1, %r25;
	setp.ge.s32 	%p2, %r21, %r14;
	or.pred  	%p3, %p1, %p2;
	setp.ge.s32 	%p4, %r3, %r13;
	or.pred  	%p5, %p4, %p3;
	@%p5 bra 	$L__BB2_3;
	cvta.to.global.u64 	%rd6, %rd4;
	cvta.to.global.u64 	%rd7, %rd5;
	mad.lo.s32 	%r4, %r14, %r3, %r21;
	mul.wide.u32 	%rd8, %r4, 4;
	add.s64 	%rd9, %rd6, %rd8;
	ld.global.f32 	%f1, [%rd9];
	mov.f32 	%f2, 0f3F000000;
	copysign.f32 	%f3, %f1, %f2;
	add.rz.f32 	%f4, %f1, %f3;
	cvt.rzi.f32.f32 	%f5, %f4;
	cvt.rzi.s32.f32 	%r5, %f5;
	add.s64 	%rd10, %rd7, %rd8;
	ld.global.f32 	%f6, [%rd10];
	copysign.f32 	%f7, %f6, %f2;
	add.rz.f32 	%f8, %f6, %f7;
	cvt.rzi.f32.f32 	%f9, %f8;
	cvt.rzi.s32.f32 	%r26, %f9;
	or.b32  	%r27, %r5, %r26;
	setp.lt.s32 	%p6, %r27, 0;
	@%p6 bra 	$L__BB2_3;
	div.s32 	%r28, %r1, %r10;
	mul.lo.s32 	%r29, %r28, %r10;
	sub.s32 	%r30, %r1, %r29;
	sub.s32 	%r31, %r12, %r10;
	shr.u32 	%r32, %r31, 31;
	add.s32 	%r33, %r31, %r32;
	shr.s32 	%r34, %r33, 1;
	sub.s32 	%r35, %r11, %r10;
	shr.u32 	%r36, %r35, 31;
	add.s32 	%r37, %r35, %r36;
	shr.s32 	%r38, %r37, 1;
	add.s32 	%r39, %r28, %r34;
	mad.lo.s32 	%r40, %r4, %r12, %r39;
	add.s32 	%r41, %r30, %r38;
	mad.lo.s32 	%r42, %r40, %r11, %r41;
	cvta.to.global.u64 	%rd11, %rd2;
	mul.wide.s32 	%rd12, %r42, 8;
	add.s64 	%rd13, %rd11, %rd12;
	ld.global.v2.f32 	{%f10, %f11}, [%rd13];
	mad.lo.s32 	%r43, %r7, %r3, %r28;
	add.s32 	%r44, %r43, %r26;
	add.s32 	%r45, %r5, %r30;
	mad.lo.s32 	%r46, %r44, %r8, %r45;
	cvta.to.global.u64 	%rd14, %rd1;
	mul.wide.s32 	%rd15, %r46, 8;
	add.s64 	%rd16, %rd14, %rd15;
	ld.global.v2.f32 	{%f12, %f13}, [%rd16];
	mul.lo.s32 	%r47, %r12, %r11;
	cvt.rn.f32.s32 	%f14, %r47;
	sqrt.rn.f32 	%f15, %f14;
	rcp.rn.f32 	%f16, %f15;
	mad.lo.s32 	%r48, %r10, %r3, %r28;
	mad.lo.s32 	%r49, %r48, %r10, %r30;
	cvta.to.global.u64 	%rd17, %rd3;
	mul.wide.s32 	%rd18, %r49, 8;
	add.s64 	%rd19, %rd17, %rd18;
	mul.f32 	%f17, %f12, %f16;
	mul.f32 	%f18, %f13, %f16;
	mul.f32 	%f19, %f11, %f18;
	fma.rn.f32 	%f20, %f10, %f17, %f19;
	atom.global.add.f32 	%f21, [%rd19], %f20;
	mul.f32 	%f22, %f11, %f17;
	mul.f32 	%f23, %f10, %f18;
	sub.f32 	%f24, %f22, %f23;
	atom.global.add.f32 	%f25, [%rd19+4], %f24;
$L__BB2_3:
	ret;

}
	// .globl	_Z9updatepsiP6float2S0_S0_S0_S0_fffiii
.visible .entry _Z9updatepsiP6float2S0_S0_S0_S0_fffiii(
	.param .u64 .ptr .align 1 _Z9updatepsiP6float2S0_S0_S0_S0_fffiii_param_0,
	.param .u64 .ptr .align 1 _Z9updatepsiP6float2S0_S0_S0_S0_fffiii_param_1,
	.param .u64 .ptr .align 1 _Z9updatepsiP6float2S0_S0_S0_S0_fffiii_param_2,
	.param .u64 .ptr .align 1 _Z9updatepsiP6float2S0_S0_S0_S0_fffiii_param_3,
	.param .u64 .ptr .align 1 _Z9updatepsiP6float2S0_S0_S0_S0_fffiii_param_4,
	.param .f32 _Z9updatepsiP6float2S0_S0_S0_S0_fffiii_param_5,
	.param .f32 _Z9updatepsiP6float2S0_S0_S0_S0_fffiii_param_6,
	.param .f32 _Z9updatepsiP6float2S0_S0_S0_S0_fffiii_param_7,
	.param .u32 _Z9updatepsiP6float2S0_S0_S0_S0_fffiii_param_8,
	.param .u32 _Z9updatepsiP6float2S0_S0_S0_S0_fffiii_param_9,
	.param .u32 _Z9updatepsiP6float2S0_S0_S0_S0_fffiii_param_10
)
{
	.reg .pred 	%p<6>;
	.reg .b32 	%r<20>;
	.reg .b32 	%f<34>;
	.reg .b64 	%rd<18>;

	ld.param.u64 	%rd2, [_Z9updatepsiP6float2S0_S0_S0_S0_fffiii_param_1];
	ld.param.u64 	%rd3, [_Z9updatepsiP6float2S0_S0_S0_S0_fffiii_param_2];
	ld.param.u64 	%rd4, [_Z9updatepsiP6float2S0_S0_S0_S0_fffiii_param_3];
	ld.param.u64 	%rd5, [_Z9updatepsiP6float2S0_S0_S0_S0_fffiii_param_4];
	ld.param.f32 	%f1, [_Z9updatepsiP6float2S0_S0_S0_S0_fffiii_param_5];
	ld.param.f32 	%f2, [_Z9updatepsiP6float2S0_S0_S0_S0_fffiii_param_6];
	ld.param.f32 	%f3, [_Z9updatepsiP6float2S0_S0_S0_S0_fffiii_param_7];
	ld.param.u32 	%r6, [_Z9updatepsiP6float2S0_S0_S0_S0_fffiii_param_8];
	ld.param.u32 	%r7, [_Z9updatepsiP6float2S0_S0_S0_S0_fffiii_param_9];
	ld.param.u32 	%r5, [_Z9updatepsiP6float2S0_S0_S0_S0_fffiii_param_10];
	mov.u32 	%r8, %ntid.x;
	mov.u32 	%r9, %ctaid.x;
	mov.u32 	%r10, %tid.x;
	mad.lo.s32 	%r1, %r8, %r9, %r10;
	mov.u32 	%r11, %ntid.y;
	mov.u32 	%r12, %ctaid.y;
	mov.u32 	%r13, %tid.y;
	mad.lo.s32 	%r14, %r11, %r12, %r13;
	mov.u32 	%r15, %ntid.z;
	mov.u32 	%r16, %ctaid.z;
	mov.u32 	%r17, %tid.z;
	mad.lo.s32 	%r3, %r15, %r16, %r17;
	setp.ge.s32 	%p1, %r1, %r5;
	setp.ge.s32 	%p2, %r14, %r7;
	or.pred  	%p3, %p1, %p2;
	setp.ge.s32 	%p4, %r3, %r6;
	or.pred  	%p5, %p4, %p3;
	@%p5 bra 	$L__BB3_2;
	ld.param.u64 	%rd17, [_Z9updatepsiP6float2S0_S0_S0_S0_fffiii_param_0];
	cvta.to.global.u64 	%rd6, %rd17;
	cvta.to.global.u64 	%rd7, %rd2;
	cvta.to.global.u64 	%rd8, %rd5;
	cvta.to.global.u64 	%rd9, %rd3;
	cvta.to.global.u64 	%rd10, %rd4;
	mad.lo.s32 	%r18, %r7, %r3, %r14;
	mad.lo.s32 	%r19, %r18, %r5, %r1;
	mul.f32 	%f4, %f1, %f2;
	mov.f32 	%f5, 0f3F800000;
	sub.f32 	%f6, %f5, %f4;
	mul.wide.s32 	%rd11, %r19, 8;
	add.s64 	%rd12, %rd6, %rd11;
	ld.global.v2.f32 	{%f7, %f8}, [%rd12];
	add.s64 	%rd13, %rd7, %rd11;
	ld.global.v2.f32 	{%f9, %f10}, [%rd13];
	add.s64 	%rd14, %rd8, %rd11;
	ld.global.v2.f32 	{%f11, %f12}, [%rd14];
	div.rn.f32 	%f13, %f11, %f1;
	sub.f32 	%f14, %f9, %f13;
	mul.f32 	%f15, %f4, %f14;
	fma.rn.f32 	%f16, %f6, %f7, %f15;
	mul.f32 	%f17, %f2, 0f3F000000;
	add.s64 	%rd15, %rd9, %rd11;
	ld.global.v2.f32 	{%f18, %f19}, [%rd15];
	add.s64 	%rd16, %rd10, %rd11;
	ld.global.v2.f32 	{%f20, %f21}, [%rd16];
	sub.f32 	%f22, %f18, %f20;
	mul.f32 	%f23, %f17, %f22;
	div.rn.f32 	%f24, %f23, %f3;
	add.f32 	%f25, %f16, %f24;
	div.rn.f32 	%f26, %f12, %f1;
	sub.f32 	%f27, %f10, %f26;
	mul.f32 	%f28, %f4, %f27;
	fma.rn.f32 	%f29, %f6, %f8, %f28;
	sub.f32 	%f30, %f19, %f21;
	mul.f32 	%f31, %f17, %f30;
	div.rn.f32 	%f32, %f31, %f3;
	add.f32 	%f33, %f29, %f32;
	st.global.v2.f32 	[%rd12], {%f25, %f33};
$L__BB3_2:
	ret;

}
	// .globl	_Z10takeshiftsP6float2S0_PfS1_ii
.visible .entry _Z10takeshiftsP6float2S0_PfS1_ii(
	.param .u64 .ptr .align 1 _Z10takeshiftsP6float2S0_PfS1_ii_param_0,
	.param .u64 .ptr .align 1 _Z10takeshiftsP6float2S0_PfS1_ii_param_1,
	.param .u64 .ptr .align 1 _Z10takeshiftsP6float2S0_PfS1_ii_param_2,
	.param .u64 .ptr .align 1 _Z10takeshiftsP6float2S0_PfS1_ii_param_3,
	.param .u32 _Z10takeshiftsP6float2S0_PfS1_ii_param_4,
	.param .u32 _Z10takeshiftsP6float2S0_PfS1_ii_param_5
)
{
	.local .align 4 .b8 	__local_depot4[28];
	.reg .b64 	%SP;
	.reg .b64 	%SPL;
	.reg .pred 	%p<36>;
	.reg .b32 	%r<172>;
	.reg .b32 	%f<133>;
	.reg .b64 	%rd<91>;
	.reg .b64 	%fd<17>;

	mov.u64 	%SPL, __local_depot4;
	ld.param.u64 	%rd34, [_Z10takeshiftsP6float2S0_PfS1_ii_param_0];
	ld.param.u64 	%rd35, [_Z10takeshiftsP6float2S0_PfS1_ii_param_1];
	ld.param.u64 	%rd36, [_Z10takeshiftsP6float2S0_PfS1_ii_param_2];
	ld.param.u64 	%rd37, [_Z10takeshiftsP6float2S0_PfS1_ii_param_3];
	ld.param.u32 	%r61, [_Z10takeshiftsP6float2S0_PfS1_ii_param_4];
	ld.param.u32 	%r60, [_Z10takeshiftsP6float2S0_PfS1_ii_param_5];
	add.u64 	%rd1, %SPL, 0;
	mov.u32 	%r63, %ntid.x;
	mov.u32 	%r64, %ctaid.x;
	mov.u32 	%r65, %tid.x;
	mad.lo.s32 	%r1, %r63, %r64, %r65;
	mov.u32 	%r66, %ntid.y;
	mov.u32 	%r67, %ctaid.y;
	mov.u32 	%r68, %tid.y;
	mad.lo.s32 	%r69, %r66, %r67, %r68;
	setp.ge.s32 	%p1, %r1, %r60;
	setp.ge.s32 	%p2, %r69, %r61;
	or.pred  	%p3, %p1, %p2;
	@%p3 bra 	$L__BB4_34;
	cvta.to.global.u64 	%rd39, %rd36;
	mad.lo.s32 	%r3, %r60, %r69, %r1;
	mul.wide.s32 	%rd40, %r3, 4;
	add.s64 	%rd2, %rd39, %rd40;
	ld.global.f32 	%f25, [%rd2];
	mov.f32 	%f26, 0f3F000000;
	copysign.f32 	%f27, %f25, %f26;
	add.rz.f32 	%f28, %f25, %f27;
	cvt.rzi.f32.f32 	%f29, %f28;
	sub.f32 	%f30, %f25, %f29;
	cvt.f64.f32 	%fd1, %f30;
	mul.f64 	%fd2, %fd1, 0d401921FB54411744;
	cvt.rn.f32.f64 	%f1, %fd2;
	mul.f32 	%f31, %f1, 0f3F22F983;
	cvt.rni.s32.f32 	%r159, %f31;
	cvt.rn.f32.s32 	%f32, %r159;
	fma.rn.f32 	%f33, %f32, 0fBFC90FDA, %f1;
	fma.rn.f32 	%f34, %f32, 0fB3A22168, %f33;
	fma.rn.f32 	%f129, %f32, 0fA7C234C5, %f34;
	abs.f32 	%f3, %f1;
	setp.ltu.f32 	%p4, %f3, 0f47CE4780;
	@%p4 bra 	$L__BB4_9;
	setp.neu.f32 	%p5, %f3, 0f7F800000;
	@%p5 bra 	$L__BB4_4;
	mov.f32 	%f37, 0f00000000;
	mul.rn.f32 	%f129, %f1, %f37;
	mov.b32 	%r159, 0;
	bra.uni 	$L__BB4_9;
$L__BB4_4:
	mov.b32 	%r5, %f1;
	shl.b32 	%r71, %r5, 8;
	or.b32  	%r6, %r71, -2147483648;
	mov.b64 	%rd81, 0;
	mov.b32 	%r156, 0;
	mov.u64 	%rd79, __cudart_i2opi_f;
	mov.u64 	%rd80, %rd1;
$L__BB4_5:
	.pragma "nounroll";
	ld.global.nc.u32 	%r72, [%rd79];
	mad.wide.u32 	%rd43, %r72, %r6, %rd81;
	shr.u64 	%rd81, %rd43, 32;
	st.local.u32 	[%rd80], %rd43;
	add.s32 	%r156, %r156, 1;
	add.s64 	%rd80, %rd80, 4;
	add.s64 	%rd79, %rd79, 4;
	setp.ne.s32 	%p6, %r156, 6;
	@%p6 bra 	$L__BB4_5;
	shr.u32 	%r73, %r5, 23;
	st.local.u32 	[%rd1+24], %rd81;
	and.b32  	%r9, %r73, 31;
	and.b32  	%r74, %r73, 224;
	add.s32 	%r75, %r74, -128;
	shr.u32 	%r76, %r75, 5;
	mul.wide.u32 	%rd44, %r76, 4;
	sub.s64 	%rd9, %rd1, %rd44;
	ld.local.u32 	%r157, [%rd9+24];
	ld.local.u32 	%r158, [%rd9+20];
	setp.eq.s32 	%p7, %r9, 0;
	@%p7 bra 	$L__BB4_8;
	shf.l.wrap.b32 	%r157, %r158, %r157, %r9;
	ld.local.u32 	%r77, [%rd9+16];
	shf.l.wrap.b32 	%r158, %r77, %r158, %r9;
$L__BB4_8:
	shr.u32 	%r78, %r157, 30;
	shf.l.wrap.b32 	%r79, %r158, %r157, 2;
	shl.b32 	%r80, %r158, 2;
	shr.u32 	%r81, %r79, 31;
	add.s32 	%r82, %r81, %r78;
	neg.s32 	%r83, %r82;
	setp.lt.s32 	%p8, %r5, 0;
	selp.b32 	%r159, %r83, %r82, %p8;
	xor.b32  	%r84, %r79, %r5;
	shr.s32 	%r85, %r79, 31;
	xor.b32  	%r86, %r85, %r79;
	xor.b32  	%r87, %r85, %r80;
	cvt.u64.u32 	%rd45, %r86;
	shl.b64 	%rd46, %rd45, 32;
	cvt.u64.u32 	%rd47, %r87;
	or.b64  	%rd48, %rd46, %rd47;
	cvt.rn.f64.s64 	%fd3, %rd48;
	mul.f64 	%fd4, %fd3, 0d3BF921FB54442D19;
	cvt.rn.f32.f64 	%f35, %fd4;
	neg.f32 	%f36, %f35;
	setp.lt.s32 	%p9, %r84, 0;
	selp.f32 	%f129, %f36, %f35, %p9;
$L__BB4_9:
	add.s32 	%r89, %r159, 1;
	mul.rn.f32 	%f38, %f129, %f129;
	and.b32  	%r90, %r159, 1;
	setp.eq.b32 	%p10, %r90, 1;
	selp.f32 	%f39, %f129, 0f3F800000, %p10;
	fma.rn.f32 	%f40, %f38, %f39, 0f00000000;
	fma.rn.f32 	%f41, %f38, 0f37CBAC00, 0fBAB607ED;
	selp.f32 	%f42, 0fB94D4153, %f41, %p10;
	selp.f32 	%f43, 0f3C0885E4, 0f3D2AAABB, %p10;
	fma.rn.f32 	%f44, %f42, %f38, %f43;
	selp.f32 	%f45, 0fBE2AAAA8, 0fBEFFFFFF, %p10;
	fma.rn.f32 	%f46, %f44, %f38, %f45;
	fma.rn.f32 	%f47, %f46, %f40, %f39;
	and.b32  	%r91, %r89, 2;
	setp.eq.s32 	%p11, %r91, 0;
	mov.f32 	%f48, 0f00000000;
	sub.f32 	%f49, %f48, %f47;
	selp.f32 	%f50, %f47, %f49, %p11;
	cvta.to.global.u64 	%rd49, %rd34;
	mul.wide.s32 	%rd50, %r3, 8;
	add.s64 	%rd10, %rd49, %rd50;
	st.global.f32 	[%rd10], %f50;
	ld.global.f32 	%f51, [%rd2];
	mov.f32 	%f52, 0f3F000000;
	copysign.f32 	%f53, %f51, %f52;
	add.rz.f32 	%f54, %f51, %f53;
	cvt.rzi.f32.f32 	%f55, %f54;
	sub.f32 	%f56, %f51, %f55;
	cvt.f64.f32 	%fd5, %f56;
	mul.f64 	%fd6, %fd5, 0d401921FB54411744;
	cvt.rn.f32.f64 	%f7, %fd6;
	mul.f32 	%f57, %f7, 0f3F22F983;
	cvt.rni.s32.f32 	%r163, %f57;
	cvt.rn.f32.s32 	%f58, %r163;
	fma.rn.f32 	%f59, %f58, 0fBFC90FDA, %f7;
	fma.rn.f32 	%f60, %f58, 0fB3A22168, %f59;
	fma.rn.f32 	%f130, %f58, 0fA7C234C5, %f60;
	abs.f32 	%f9, %f7;
	setp.ltu.f32 	%p12, %f9, 0f47CE4780;
	@%p12 bra 	$L__BB4_17;
	setp.neu.f32 	%p13, %f9, 0f7F800000;
	@%p13 bra 	$L__BB4_12;
	mov.f32 	%f63, 0f00000000;
	mul.rn.f32 	%f130, %f7, %f63;
	mov.b32 	%r163, 0;
	bra.uni 	$L__BB4_17;
$L__BB4_12:
	mov.b32 	%r19, %f7;
	shl.b32 	%r93, %r19, 8;
	or.b32  	%r20, %r93, -2147483648;
	mov.b64 	%rd84, 0;
	mov.b32 	%r160, 0;
	mov.u64 	%rd82, __cudart_i2opi_f;
	mov.u64 	%rd83, %rd1;
$L__BB4_13:
	.pragma "nounroll";
	ld.global.nc.u32 	%r94, [%rd82];
	mad.wide.u32 	%rd53, %r94, %r20, %rd84;
	shr.u64 	%rd84, %rd53, 32;
	st.local.u32 	[%rd83], %rd53;
	add.s32 	%r160, %r160, 1;
	add.s64 	%rd83, %rd83, 4;
	add.s64 	%rd82, %rd82, 4;
	setp.ne.s32 	%p14, %r160, 6;
	@%p14 bra 	$L__BB4_13;
	shr.u32 	%r95, %r19, 23;
	st.local.u32 	[%rd1+24], %rd84;
	and.b32  	%r23, %r95, 31;
	and.b32  	%r96, %r95, 224;
	add.s32 	%r97, %r96, -128;
	shr.u32 	%r98, %r97, 5;
	mul.wide.u32 	%rd54, %r98, 4;
	sub.s64 	%rd17, %rd1, %rd54;
	ld.local.u32 	%r161, [%rd17+24];
	ld.local.u32 	%r162, [%rd17+20];
	setp.eq.s32 	%p15, %r23, 0;
	@%p15 bra 	$L__BB4_16;
	shf.l.wrap.b32 	%r161, %r162, %r161, %r23;
	ld.local.u32 	%r99, [%rd17+16];
	shf.l.wrap.b32 	%r162, %r99, %r162, %r23;
$L__BB4_16:
	shr.u32 	%r100, %r161, 30;
	shf.l.wrap.b32 	%r101, %r162, %r161, 2;
	shl.b32 	%r102, %r162, 2;
	shr.u32 	%r103, %r101, 31;
	add.s32 	%r104, %r103, %r100;
	neg.s32 	%r105, %r104;
	setp.lt.s32 	%p16, %r19, 0;
	selp.b32 	%r163, %r105, %r104, %p16;
	xor.b32  	%r106, %r101, %r19;
	shr.s32 	%r107, %r101, 31;
	xor.b32  	%r108, %r107, %r101;
	xor.b32  	%r109, %r107, %r102;
	cvt.u64.u32 	%rd55, %r108;
	shl.b64 	%rd56, %rd55, 32;
	cvt.u64.u32 	%rd57, %r109;
	or.b64  	%rd58, %rd56, %rd57;
	cvt.rn.f64.s64 	%fd7, %rd58;
	mul.f64 	%fd8, %fd7, 0d3BF921FB54442D19;
	cvt.rn.f32.f64 	%f61, %fd8;
	neg.f32 	%f62, %f61;
	setp.lt.s32 	%p17, %r106, 0;
	selp.f32 	%f130, %f62, %f61, %p17;
$L__BB4_17:
	mul.rn.f32 	%f64, %f130, %f130;
	and.b32  	%r111, %r163, 1;
	setp.eq.b32 	%p18, %r111, 1;
	selp.f32 	%f65, 0f3F800000, %f130, %p18;
	fma.rn.f32 	%f66, %f64, %f65, 0f00000000;
	fma.rn.f32 	%f67, %f64, 0f37CBAC00, 0fBAB607ED;
	selp.f32 	%f68, %f67, 0fB94D4153, %p18;
	selp.f32 	%f69, 0f3D2AAABB, 0f3C0885E4, %p18;
	fma.rn.f32 	%f70, %f68, %f64, %f69;
	selp.f32 	%f71, 0fBEFFFFFF, 0fBE2AAAA8, %p18;
	fma.rn.f32 	%f72, %f70, %f64, %f71;
	fma.rn.f32 	%f73, %f72, %f66, %f65;
	and.b32  	%r112, %r163, 2;
	setp.eq.s32 	%p19, %r112, 0;
	mov.f32 	%f74, 0f00000000;
	sub.f32 	%f75, %f74, %f73;
	selp.f32 	%f76, %f73, %f75, %p19;
	st.global.f32 	[%rd10+4], %f76;
	cvta.to.global.u64 	%rd59, %rd37;
	add.s64 	%rd18, %rd59, %rd40;
	ld.global.f32 	%f77, [%rd18];
	mov.f32 	%f78, 0f3F000000;
	copysign.f32 	%f79, %f77, %f78;
	add.rz.f32 	%f80, %f77, %f79;
	cvt.rzi.f32.f32 	%f81, %f80;
	sub.f32 	%f82, %f77, %f81;
	cvt.f64.f32 	%fd9, %f82;
	mul.f64 	%fd10, %fd9, 0d401921FB54411744;
	cvt.rn.f32.f64 	%f13, %fd10;
	mul.f32 	%f83, %f13, 0f3F22F983;
	cvt.rni.s32.f32 	%r167, %f83;
	cvt.rn.f32.s32 	%f84, %r167;
	fma.rn.f32 	%f85, %f84, 0fBFC90FDA, %f13;
	fma.rn.f32 	%f86, %f84, 0fB3A22168, %f85;
	fma.rn.f32 	%f131, %f84, 0fA7C234C5, %f86;
	abs.f32 	%f15, %f13;
	setp.ltu.f32 	%p20, %f15, 0f47CE4780;
	@%p20 bra 	$L__BB4_25;
	setp.neu.f32 	%p21, %f15, 0f7F800000;
	@%p21 bra 	$L__BB4_20;
	mov.f32 	%f89, 0f00000000;
	mul.rn.f32 	%f131, %f13, %f89;
	mov.b32 	%r167, 0;
	bra.uni 	$L__BB4_25;
$L__BB4_20:
	mov.b32 	%r33, %f13;
	shl.b32 	%r114, %r33, 8;
	or.b32  	%r34, %r114, -2147483648;
	mov.b64 	%rd87, 0;
	mov.b32 	%r164, 0;
	mov.u64 	%rd85, __cudart_i2opi_f;
	mov.u64 	%rd86, %rd1;
$L__BB4_21:
	.pragma "nounroll";
	ld.global.nc.u32 	%r115, [%rd85];
	mad.wide.u32 	%rd63, %r115, %r34, %rd87;
	shr.u64 	%rd87, %rd63, 32;
	st.local.u32 	[%rd86], %rd63;
	add.s32 	%r164, %r164, 1;
	add.s64 	%rd86, %rd86, 4;
	add.s64 	%rd85, %rd85, 4;
	setp.ne.s32 	%p22, %r164, 6;
	@%p22 bra 	$L__BB4_21;
	shr.u32 	%r116, %r33, 23;
	st.local.u32 	[%rd1+24], %rd87;
	and.b32  	%r37, %r116, 31;
	and.b32  	%r117, %r116, 224;
	add.s32 	%r118, %r117, -128;
	shr.u32 	%r119, %r118, 5;
	mul.wide.u32 	%rd64, %r119, 4;
	sub.s64 	%rd25, %rd1, %rd64;
	ld.local.u32 	%r165, [%rd25+24];
	ld.local.u32 	%r166, [%rd25+20];
	setp.eq.s32 	%p23, %r37, 0;
	@%p23 bra 	$L__BB4_24;
	shf.l.wrap.b32 	%r165, %r166, %r165, %r37;
	ld.local.u32 	%r120, [%rd25+16];
	shf.l.wrap.b32 	%r166, %r120, %r166, %r37;
$L__BB4_24:
	shr.u32 	%r121, %r165, 30;
	shf.l.wrap.b32 	%r122, %r166, %r165, 2;
	shl.b32 	%r123, %r166, 2;
	shr.u32 	%r124, %r122, 31;
	add.s32 	%r125, %r124, %r121;
	neg.s32 	%r126, %r125;
	setp.lt.s32 	%p24, %r33, 0;
	selp.b32 	%r167, %r126, %r125, %p24;
	xor.b32  	%r127, %r122, %r33;
	shr.s32 	%r128, %r122, 31;
	xor.b32  	%r129, %r128, %r122;
	xor.b32  	%r130, %r128, %r123;
	cvt.u64.u32 	%rd65, %r129;
	shl.b64 	%rd66, %rd65, 32;
	cvt.u64.u32 	%rd67, %r130;
	or.b64  	%rd68, %rd66, %rd67;
	cvt.rn.f64.s64 	%fd11, %rd68;
	mul.f64 	%fd12, %fd11, 0d3BF921FB54442D19;
	cvt.rn.f32.f64 	%f87, %fd12;
	neg.f32 	%f88, %f87;
	setp.lt.s32 	%p25, %r127, 0;
	selp.f32 	%f131, %f88, %f87, %p25;
$L__BB4_25:
	add.s32 	%r132, %r167, 1;
	mul.rn.f32 	%f90, %f131, %f131;
	and.b32  	%r133, %r167, 1;
	setp.eq.b32 	%p26, %r133, 1;
	selp.f32 	%f91, %f131, 0f3F800000, %p26;
	fma.rn.f32 	%f92, %f90, %f91, 0f00000000;
	fma.rn.f32 	%f93, %f90, 0f37CBAC00, 0fBAB607ED;
	selp.f32 	%f94, 0fB94D4153, %f93, %p26;
	selp.f32 	%f95, 0f3C0885E4, 0f3D2AAABB, %p26;
	fma.rn.f32 	%f96, %f94, %f90, %f95;
	selp.f32 	%f97, 0fBE2AAAA8, 0fBEFFFFFF, %p26;
	fma.rn.f32 	%f98, %f96, %f90, %f97;
	fma.rn.f32 	%f99, %f98, %f92, %f91;
	and.b32  	%r134, %r132, 2;
	setp.eq.s32 	%p27, %r134, 0;
	mov.f32 	%f100, 0f00000000;
	sub.f32 	%f101, %f100, %f99;
	selp.f32 	%f102, %f99, %f101, %p27;
	cvta.to.global.u64 	%rd69, %rd35;
	add.s64 	%rd26, %rd69, %rd50;
	st.global.f32 	[%rd26], %f102;
	ld.global.f32 	%f103, [%rd18];
	mov.f32 	%f104, 0f3F000000;
	copysign.f32 	%f105, %f103, %f104;
	add.rz.f32 	%f106, %f103, %f105;
	cvt.rzi.f32.f32 	%f107, %f106;
	sub.f32 	%f108, %f103, %f107;
	cvt.f64.f32 	%fd13, %f108;
	mul.f64 	%fd14, %fd13, 0d401921FB54411744;
	cvt.rn.f32.f64 	%f19, %fd14;
	mul.f32 	%f109, %f19, 0f3F22F983;
	cvt.rni.s32.f32 	%r171, %f109;
	cvt.rn.f32.s32 	%f110, %r171;
	fma.rn.f32 	%f111, %f110, 0fBFC90FDA, %f19;
	fma.rn.f32 	%f112, %f110, 0fB3A22168, %f111;
	fma.rn.f32 	%f132, %f110, 0fA7C234C5, %f112;
	abs.f32 	%f21, %f19;
	setp.ltu.f32 	%p28, %f21, 0f47CE4780;
	@%p28 bra 	$L__BB4_33;
	setp.neu.f32 	%p29, %f21, 0f7F800000;
	@%p29 bra 	$L__BB4_28;
	mov.f32 	%f115, 0f00000000;
	mul.rn.f32 	%f132, %f19, %f115;
	mov.b32 	%r171, 0;
	bra.uni 	$L__BB4_33;
$L__BB4_28:
	mov.b32 	%r47, %f19;
	shl.b32 	%r136, %r47, 8;
	or.b32  	%r48, %r136, -2147483648;
	mov.b64 	%rd90, 0;
	mov.b32 	%r168, 0;
	mov.u64 	%rd88, __cudart_i2opi_f;
	mov.u64 	%rd89, %rd1;
$L__BB4_29:
	.pragma "nounroll";
	ld.global.nc.u32 	%r137, [%rd88];
	mad.wide.u32 	%rd73, %r137, %r48, %rd90;
	shr.u64 	%rd90, %rd73, 32;
	st.local.u32 	[%rd89], %rd73;
	add.s32 	%r168, %r168, 1;
	add.s64 	%rd89, %rd89, 4;
	add.s64 	%rd88, %rd88, 4;
	setp.ne.s32 	%p30, %r168, 6;
	@%p30 bra 	$L__BB4_29;
	shr.u32 	%r138, %r47, 23;
	st.local.u32 	[%rd1+24], %rd90;
	and.b32  	%r51, %r138, 31;
	and.b32  	%r139, %r138, 224;
	add.s32 	%r140, %r139, -128;
	shr.u32 	%r141, %r140, 5;
	mul.wide.u32 	%rd74, %r141, 4;
	sub.s64 	%rd33, %rd1, %rd74;
	ld.local.u32 	%r169, [%rd33+24];
	ld.local.u32 	%r170, [%rd33+20];
	setp.eq.s32 	%p31, %r51, 0;
	@%p31 bra 	$L__BB4_32;
	shf.l.wrap.b32 	%r169, %r170, %r169, %r51;
	ld.local.u32 	%r142, [%rd33+16];
	shf.l.wrap.b32 	%r170, %r142, %r170, %r51;
$L__BB4_32:
	shr.u32 	%r143, %r169, 30;
	shf.l.wrap.b32 	%r144, %r170, %r169, 2;
	shl.b32 	%r145, %r170, 2;
	shr.u32 	%r146, %r144, 31;
	add.s32 	%r147, %r146, %r143;
	neg.s32 	%r148, %r147;
	setp.lt.s32 	%p32, %r47, 0;
	selp.b32 	%r171, %r148, %r147, %p32;
	xor.b32  	%r149, %r144, %r47;
	shr.s32 	%r150, %r144, 31;
	xor.b32  	%r151, %r150, %r144;
	xor.b32  	%r152, %r150, %r145;
	cvt.u64.u32 	%rd75, %r151;
	shl.b64 	%rd76, %rd75, 32;
	cvt.u64.u32 	%rd77, %r152;
	or.b64  	%rd78, %rd76, %rd77;
	cvt.rn.f64.s64 	%fd15, %rd78;
	mul.f64 	%fd16, %fd15, 0d3BF921FB54442D19;
	cvt.rn.f32.f64 	%f113, %fd16;
	neg.f32 	%f114, %f113;
	setp.lt.s32 	%p33, %r149, 0;
	selp.f32 	%f132, %f114, %f113, %p33;
$L__BB4_33:
	mul.rn.f32 	%f116, %f132, %f132;
	and.b32  	%r154, %r171, 1;
	setp.eq.b32 	%p34, %r154, 1;
	selp.f32 	%f117, 0f3F800000, %f132, %p34;
	fma.rn.f32 	%f118, %f116, %f117, 0f00000000;
	fma.rn.f32 	%f119, %f116, 0f37CBAC00, 0fBAB607ED;
	selp.f32 	%f120, %f119, 0fB94D4153, %p34;
	selp.f32 	%f121, 0f3D2AAABB, 0f3C0885E4, %p34;
	fma.rn.f32 	%f122, %f120, %f116, %f121;
	selp.f32 	%f123, 0fBEFFFFFF, 0fBE2AAAA8, %p34;
	fma.rn.f32 	%f124, %f122, %f116, %f123;
	fma.rn.f32 	%f125, %f124, %f118, %f117;
	and.b32  	%r155, %r171, 2;
	setp.eq.s32 	%p35, %r155, 0;
	mov.f32 	%f126, 0f00000000;
	sub.f32 	%f127, %f126, %f125;
	selp.f32 	%f128, %f125, %f127, %p35;
	st.global.f32 	[%rd26+4], %f128;
$L__BB4_34:
	ret;

}
	// .globl	_Z6shiftsP6float2S0_S0_iii
.visible .entry _Z6shiftsP6float2S0_S0_iii(
	.param .u64 .ptr .align 1 _Z6shiftsP6float2S0_S0_iii_param_0,
	.param .u64 .ptr .align 1 _Z6shiftsP6float2S0_S0_iii_param_1,
	.param .u64 .ptr .align 1 _Z6shiftsP6float2S0_S0_iii_param_2,
	.param .u32 _Z6shiftsP6float2S0_S0_iii_param_3,
	.param .u32 _Z6shiftsP6float2S0_S0_iii_param_4,
	.param .u32 _Z6shiftsP6float2S0_S0_iii_param_5
)
{
	.reg .pred 	%p<6>;
	.reg .b32 	%r<20>;
	.reg .b32 	%f<17>;
	.reg .b64 	%rd<12>;

	ld.param.u64 	%rd1, [_Z6shiftsP6float2S0_S0_iii_param_0];
	ld.param.u64 	%rd2, [_Z6shiftsP6float2S0_S0_iii_param_1];
	ld.param.u64 	%rd3, [_Z6shiftsP6float2S0_S0_iii_param_2];
	ld.param.u32 	%r6, [_Z6shiftsP6float2S0_S0_iii_param_3];
	ld.param.u32 	%r7, [_Z6shiftsP6float2S0_S0_iii_param_4];
	ld.param.u32 	%r5, [_Z6shiftsP6float2S0_S0_iii_param_5];
	mov.u32 	%r8, %ntid.x;
	mov.u32 	%r9, %ctaid.x;
	mov.u32 	%r10, %tid.x;
	mad.lo.s32 	%r1, %r8, %r9, %r10;
	mov.u32 	%r11, %ntid.y;
	mov.u32 	%r12, %ctaid.y;
	mov.u32 	%r13, %tid.y;
	mad.lo.s32 	%r14, %r11, %r12, %r13;
	mov.u32 	%r15, %ntid.z;
	mov.u32 	%r16, %ctaid.z;
	mov.u32 	%r17, %tid.z;
	mad.lo.s32 	%r3, %r15, %r16, %r17;
	setp.ge.s32 	%p1, %r1, %r5;
	setp.ge.s32 	%p2, %r14, %r7;
	or.pred  	%p3, %p1, %p2;
	setp.ge.s32 	%p4, %r3, %r6;
	or.pred  	%p5, %p4, %p3;
	@%p5 bra 	$L__BB5_2;
	cvta.to.global.u64 	%rd4, %rd1;
	cvta.to.global.u64 	%rd5, %rd2;
	cvta.to.global.u64 	%rd6, %rd3;
	mad.lo.s32 	%r18, %r7, %r3, %r14;
	mad.lo.s32 	%r19, %r18, %r5, %r1;
	mul.wide.s32 	%rd7, %r19, 8;
	add.s64 	%rd8, %rd4, %rd7;
	ld.global.v2.f32 	{%f1, %f2}, [%rd8];
	mul.wide.u32 	%rd9, %r18, 8;
	add.s64 	%rd10, %rd5, %rd9;
	ld.global.v2.f32 	{%f3, %f4}, [%rd10];
	add.s64 	%rd11, %rd6, %rd9;
	ld.global.v2.f32 	{%f5, %f6}, [%rd11];
	mul.f32 	%f7, %f1, %f3;
	mul.f32 	%f8, %f2, %f4;
	sub.f32 	%f9, %f7, %f8;
	mul.f32 	%f10, %f1, %f4;
	fma.rn.f32 	%f11, %f2, %f3, %f10;
	mul.f32 	%f12, %f5, %f9;
	mul.f32 	%f13, %f6, %f11;
	sub.f32 	%f14, %f12, %f13;
	mul.f32 	%f15, %f5, %f11;
	fma.rn.f32 	%f16, %f9, %f6, %f15;
	st.global.v2.f32 	[%rd8], {%f14, %f16};
$L__BB5_2:
	ret;

}
	// .globl	_Z7shiftsaP6float2S0_S0_iii
.visible .entry _Z7shiftsaP6float2S0_S0_iii(
	.param .u64 .ptr .align 1 _Z7shiftsaP6float2S0_S0_iii_param_0,
	.param .u64 .ptr .align 1 _Z7shiftsaP6float2S0_S0_iii_param_1,
	.param .u64 .ptr .align 1 _Z7shiftsaP6float2S0_S0_iii_param_2,
	.param .u32 _Z7shiftsaP6float2S0_S0_iii_param_3,
	.param .u32 _Z7shiftsaP6float2S0_S0_iii_param_4,
	.param .u32 _Z7shiftsaP6float2S0_S0_iii_param_5
)
{
	.reg .pred 	%p<6>;
	.reg .b32 	%r<20>;
	.reg .b32 	%f<17>;
	.reg .b64 	%rd<12>;

	ld.param.u64 	%rd1, [_Z7shiftsaP6float2S0_S0_iii_param_0];
	ld.param.u64 	%rd2, [_Z7shiftsaP6float2S0_S0_iii_param_1];
	ld.param.u64 	%rd3, [_Z7shiftsaP6float2S0_S0_iii_param_2];
	ld.param.u32 	%r6, [_Z7shiftsaP6float2S0_S0_iii_param_3];
	ld.param.u32 	%r7, [_Z7shiftsaP6float2S0_S0_iii_param_4];
	ld.param.u32 	%r5, [_Z7shiftsaP6float2S0_S0_iii_param_5];
	mov.u32 	%r8, %ntid.x;
	mov.u32 	%r9, %ctaid.x;
	mov.u32 	%r10, %tid.x;
	mad.lo.s32 	%r1, %r8, %r9, %r10;
	mov.u32 	%r11, %ntid.y;
	mov.u32 	%r12, %ctaid.y;
	mov.u32 	%r13, %tid.y;
	mad.lo.s32 	%r14, %r11, %r12, %r13;
	mov.u32 	%r15, %ntid.z;
	mov.u32 	%r16, %ctaid.z;
	mov.u32 	%r17, %tid.z;
	mad.lo.s32 	%r3, %r15, %r16, %r17;
	setp.ge.s32 	%p1, %r1, %r5;
	setp.ge.s32 	%p2, %r14, %r7;
	or.pred  	%p3, %p1, %p2;
	setp.ge.s32 	%p4, %r3, %r6;
	or.pred  	%p5, %p4, %p3;
	@%p5 bra 	$L__BB6_2;
	cvta.to.global.u64 	%rd4, %rd1;
	cvta.to.global.u64 	%rd5, %rd2;
	cvta.to.global.u64 	%rd6, %rd3;
	mad.lo.s32 	%r18, %r7, %r3, %r14;
	mad.lo.s32 	%r19, %r18, %r5, %r1;
	mul.wide.s32 	%rd7, %r19, 8;
	add.s64 	%rd8, %rd4, %rd7;
	ld.global.v2.f32 	{%f1, %f2}, [%rd8];
	mul.wide.u32 	%rd9, %r18, 8;
	add.s64 	%rd10, %rd5, %rd9;
	ld.global.v2.f32 	{%f3, %f4}, [%rd10];
	add.s64 	%rd11, %rd6, %rd9;
	ld.global.v2.f32 	{%f5, %f6}, [%rd11];
	mul.f32 	%f7, %f2, %f4;
	fma.rn.f32 	%f8, %f1, %f3, %f7;
	mul.f32 	%f9, %f2, %f3;
	mul.f32 	%f10, %f1, %f4;
	sub.f32 	%f11, %f9, %f10;
	mul.f32 	%f12, %f6, %f11;
	fma.rn.f32 	%f13, %f5, %f8, %f12;
	mul.f32 	%f14, %f5, %f11;
	mul.f32 	%f15, %f8, %f6;
	sub.f32 	%f16, %f14, %f15;
	st.global.v2.f32 	[%rd8], {%f13, %f16};
$L__BB6_2:
	ret;

}


// ===== COMPILED SASS (sm_100) =====

	.target	sm_100

	.elftype	@"ET_EXEC"


//--------------------- .note.nv.tkinfo           --------------------------
	.section	.note.nv.tkinfo,"",@"SHT_NOTE"
	.sectionflags	@"SHF_NOTE_NV_TKINFO"
	.tkinfo
        /*0018*/ 	.word	0x00000002
        /*0030*/ 	.string	""
        /*0030*/ 	.string	"ptxas"
        /*0030*/ 	.string	"Cuda compilation tools, release 13.0, V13.0.88"
        /*0030*/ 	.string	"Build cuda_13.0.r13.0/compiler.36424714_0"
        /*0030*/ 	.string	"-arch sm_100 -m 64 "



//--------------------- .note.nv.cuinfo           --------------------------
	.section	.note.nv.cuinfo,"",@"SHT_NOTE"
	.sectionflags	@"SHF_NOTE_NV_CUINFO"
        /*0018*/ 	.short	0x0002
        /*001a*/ 	.short	0x0064
        /*001c*/ 	.short	0x0082
	.zero		2


//--------------------- .nv.info                  --------------------------
	.section	.nv.info,"",@"SHT_CUDA_INFO"
	.align	4


	//----- nvinfo : EIATTR_REGCOUNT
	.align		4
        /*0000*/ 	.byte	0x04, 0x2f
        /*0002*/ 	.short	(.L_2 - .L_1)
	.align		4
.L_1:
        /*0004*/ 	.word	index@(_Z3mulP6float2S0_S0_PfS1_iiiiiii)
        /*0008*/ 	.word	0x00000015


	//----- nvinfo : EIATTR_FRAME_SIZE
	.align		4
.L_2:
        /*000c*/ 	.byte	0x04, 0x11
        /*000e*/ 	.short	(.L_4 - .L_3)
	.align		4
.L_3:
        /*0010*/ 	.word	index@($__internal_6_$__cuda_sm20_sqrt_rn_f32_slowpath)
        /*0014*/ 	.word	0x00000000


	//----- nvinfo : EIATTR_FRAME_SIZE
	.align		4
.L_4:
        /*0018*/ 	.byte	0x04, 0x11
        /*001a*/ 	.short	(.L_6 - .L_5)
	.align		4
.L_5:
        /*001c*/ 	.word	index@($__internal_5_$__cuda_sm20_rcp_rn_f32_slowpath)
        /*0020*/ 	.word	0x00000000


	//----- nvinfo : EIATTR_FRAME_SIZE
	.align		4
.L_6:
        /*0024*/ 	.byte	0x04, 0x11
        /*0026*/ 	.short	(.L_8 - .L_7)
	.align		4
.L_7:
        /*0028*/ 	.word	index@(_Z3mulP6float2S0_S0_PfS1_iiiiiii)
        /*002c*/ 	.word	0x00000000


	//----- nvinfo : EIATTR_REGCOUNT
	.align		4
.L_8:
        /*0030*/ 	.byte	0x04, 0x2f
        /*0032*/ 	.short	(.L_10 - .L_9)
	.align		4
.L_9:
        /*0034*/ 	.word	index@(_Z4mulaP6float2S0_S0_PfS1_iiiiiii)
        /*0038*/ 	.word	0x00000015


	//----- nvinfo : EIATTR_FRAME_SIZE
	.align		4
.L_10:
        /*003c*/ 	.byte	0x04, 0x11
        /*003e*/ 	.short	(.L_12 - .L_11)
	.align		4
.L_11:
        /*0040*/ 	.word	index@($__internal_4_$__cuda_sm20_sqrt_rn_f32_slowpath)
        /*0044*/ 	.word	0x00000000


	//----- nvinfo : EIATTR_FRAME_SIZE
	.align		4
.L_12:
        /*0048*/ 	.byte	0x04, 0x11
        /*004a*/ 	.short	(.L_14 - .L_13)
	.align		4
.L_13:
        /*004c*/ 	.word	index@($__internal_3_$__cuda_sm20_rcp_rn_f32_slowpath)
        /*0050*/ 	.word	0x00000000


	//----- nvinfo : EIATTR_FRAME_SIZE
	.align		4
.L_14:
        /*0054*/ 	.byte	0x04, 0x11
        /*0056*/ 	.short	(.L_16 - .L_15)
	.align		4
.L_15:
        /*0058*/ 	.word	index@(_Z4mulaP6float2S0_S0_PfS1_iiiiiii)
        /*005c*/ 	.word	0x00000000


	//----- nvinfo : EIATTR_REGCOUNT
	.align		4
.L_16:
        /*0060*/ 	.byte	0x04, 0x2f
        /*0062*/ 	.short	(.L_18 - .L_17)
	.align		4
.L_17:
        /*0064*/ 	.word	index@(_Z7mulaprbP6float2S0_S0_PfS1_iiiiiii)
        /*0068*/ 	.word	0x00000014


	//----- nvinfo : EIATTR_FRAME_SIZE
	.align		4
.L_18:
        /*006c*/ 	.byte	0x04, 0x11
        /*006e*/ 	.short	(.L_20 - .L_19)
	.align		4
.L_19:
        /*0070*/ 	.word	index@($__internal_2_$__cuda_sm20_sqrt_rn_f32_slowpath)
        /*0074*/ 	.word	0x00000000


	//----- nvinfo : EIATTR_FRAME_SIZE
	.align		4
.L_20:
        /*0078*/ 	.byte	0x04, 0x11
        /*007a*/ 	.short	(.L_22 - .L_21)
	.align		4
.L_21:
        /*007c*/ 	.word	index@($__internal_1_$__cuda_sm20_rcp_rn_f32_slowpath)
        /*0080*/ 	.word	0x00000000


	//----- nvinfo : EIATTR_FRAME_SIZE
	.align		4
.L_22:
        /*0084*/ 	.byte	0x04, 0x11
        /*0086*/ 	.short	(.L_24 - .L_23)
	.align		4
.L_23:
        /*0088*/ 	.word	index@(_Z7mulaprbP6float2S0_S0_PfS1_iiiiiii)
        /*008c*/ 	.word	0x00000000


	//----- nvinfo : EIATTR_REGCOUNT
	.align		4
.L_24:
        /*0090*/ 	.byte	0x04, 0x2f
        /*0092*/ 	.short	(.L_26 - .L_25)
	.align		4
.L_25:
        /*0094*/ 	.word	index@(_Z9updatepsiP6float2S0_S0_S0_S0_fffiii)
        /*0098*/ 	.word	0x0000001b


	//----- nvinfo : EIATTR_FRAME_SIZE
	.align		4
.L_26:
        /*009c*/ 	.byte	0x04, 0x11
        /*009e*/ 	.short	(.L_28 - .L_27)
	.align		4
.L_27:
        /*00a0*/ 	.word	index@($__internal_0_$__cuda_sm3x_div_rn_noftz_f32_slowpath)
        /*00a4*/ 	.word	0x00000000


	//----- nvinfo : EIATTR_FRAME_SIZE
	.align		4
.L_28:
        /*00a8*/ 	.byte	0x04, 0x11
        /*00aa*/ 	.short	(.L_30 - .L_29)
	.align		4
.L_29:
        /*00ac*/ 	.word	index@(_Z9updatepsiP6float2S0_S0_S0_S0_fffiii)
        /*00b0*/ 	.word	0x00000000


	//----- nvinfo : EIATTR_REGCOUNT
	.align		4
.L_30:
        /*00b4*/ 	.byte	0x04, 0x2f
        /*00b6*/ 	.short	(.L_32 - .L_31)
	.align		4
.L_31:
        /*00b8*/ 	.word	index@(_Z10takeshiftsP6float2S0_PfS1_ii)
        /*00bc*/ 	.word	0x0000001c


	//----- nvinfo : EIATTR_FRAME_SIZE
	.align		4
.L_32:
        /*00c0*/ 	.byte	0x04, 0x11
        /*00c2*/ 	.short	(.L_34 - .L_33)
	.align		4
.L_33:
        /*00c4*/ 	.word	index@(_Z10takeshiftsP6float2S0_PfS1_ii)
        /*00c8*/ 	.word	0x00000000


	//----- nvinfo : EIATTR_REGCOUNT
	.align		4
.L_34:
        /*00cc*/ 	.byte	0x04, 0x2f
        /*00ce*/ 	.short	(.L_36 - .L_35)
	.align		4
.L_35:
        /*00d0*/ 	.word	index@(_Z6shiftsP6float2S0_S0_iii)
        /*00d4*/ 	.word	0x0000000e


	//----- nvinfo : EIATTR_FRAME_SIZE
	.align		4
.L_36:
        /*00d8*/ 	.byte	0x04, 0x11
        /*00da*/ 	.short	(.L_38 - .L_37)
	.align		4
.L_37:
        /*00dc*/ 	.word	index@(_Z6shiftsP6float2S0_S0_iii)
        /*00e0*/ 	.word	0x00000000


	//----- nvinfo : EIATTR_REGCOUNT
	.align		4
.L_38:
        /*00e4*/ 	.byte	0x04, 0x2f
        /*00e6*/ 	.short	(.L_40 - .L_39)
	.align		4
.L_39:
        /*00e8*/ 	.word	index@(_Z7shiftsaP6float2S0_S0_iii)
        /*00ec*/ 	.word	0x00000010


	//----- nvinfo : EIATTR_FRAME_SIZE
	.align		4
.L_40:
        /*00f0*/ 	.byte	0x04, 0x11
        /*00f2*/ 	.short	(.L_42 - .L_41)
	.align		4
.L_41:
        /*00f4*/ 	.word	index@(_Z7shiftsaP6float2S0_S0_iii)
        /*00f8*/ 	.word	0x00000000


	//----- nvinfo : EIATTR_MIN_STACK_SIZE
	.align		4
.L_42:
        /*00fc*/ 	.byte	0x04, 0x12
        /*00fe*/ 	.short	(.L_44 - .L_43)
	.align		4
.L_43:
        /*0100*/ 	.word	index@(_Z7shiftsaP6float2S0_S0_iii)
        /*0104*/ 	.word	0x00000000


	//----- nvinfo : EIATTR_MIN_STACK_SIZE
	.align		4
.L_44:
        /*0108*/ 	.byte	0x04, 0x12
        /*010a*/ 	.short	(.L_46 - .L_45)
	.align		4
.L_45:
        /*010c*/ 	.word	index@(_Z6shiftsP6float2S0_S0_iii)
        /*0110*/ 	.word	0x00000000


	//----- nvinfo : EIATTR_MIN_STACK_SIZE
	.align		4
.L_46:
        /*0114*/ 	.byte	0x04, 0x12
        /*0116*/ 	.short	(.L_48 - .L_47)
	.align		4
.L_47:
        /*0118*/ 	.word	index@(_Z10takeshiftsP6float2S0_PfS1_ii)
        /*011c*/ 	.word	0x00000000


	//----- nvinfo : EIATTR_MIN_STACK_SIZE
	.align		4
.L_48:
        /*0120*/ 	.byte	0x04, 0x12
        /*0122*/ 	.short	(.L_50 - .L_49)
	.align		4
.L_49:
        /*0124*/ 	.word	index@(_Z9updatepsiP6float2S0_S0_S0_S0_fffiii)
        /*0128*/ 	.word	0x00000000


	//----- nvinfo : EIATTR_MIN_STACK_SIZE
	.align		4
.L_50:
        /*012c*/ 	.byte	0x04, 0x12
        /*012e*/ 	.short	(.L_52 - .L_51)
	.align		4
.L_51:
        /*0130*/ 	.word	index@(_Z7mulaprbP6float2S0_S0_PfS1_iiiiiii)
        /*0134*/ 	.word	0x00000000


	//----- nvinfo : EIATTR_MIN_STACK_SIZE
	.align		4
.L_52:
        /*0138*/ 	.byte	0x04, 0x12
        /*013a*/ 	.short	(.L_54 - .L_53)
	.align		4
.L_53:
        /*013c*/ 	.word	index@(_Z4mulaP6float2S0_S0_PfS1_iiiiiii)
        /*0140*/ 	.word	0x00000000


	//----- nvinfo : EIATTR_MIN_STACK_SIZE
	.align		4
.L_54:
        /*0144*/ 	.byte	0x04, 0x12
        /*0146*/ 	.short	(.L_56 - .L_55)
	.align		4
.L_55:
        /*0148*/ 	.word	index@(_Z3mulP6float2S0_S0_PfS1_iiiiiii)
        /*014c*/ 	.word	0x00000000
.L_56:


//--------------------- .nv.compat                --------------------------
	.section	.nv.compat,"",@"SHT_CUDA_COMPAT_INFO"
	.align	4
        /*0000*/ 	.byte	0x02, 0x09, 0x00, 0x00, 0x02, 0x02, 0x01, 0x00, 0x02, 0x05, 0x05, 0x00, 0x03, 0x07, 0x01, 0x01
        /*0010*/ 	.byte	0x02, 0x03, 0x00, 0x00, 0x02, 0x06, 0x01, 0x00, 0x04, 0x0b, 0x08, 0x00, 0x01, 0x00, 0x00, 0x00
        /*0020*/ 	.byte	0x00, 0x00, 0x00, 0x00


//--------------------- .nv.info._Z7shiftsaP6float2S0_S0_iii --------------------------
	.section	.nv.info._Z7shiftsaP6float2S0_S0_iii,"",@"SHT_CUDA_INFO"
	.sectionflags	@""
	.align	4


	//----- nvinfo : EIATTR_CUDA_API_VERSION
	.align		4
        /*0000*/ 	.byte	0x04, 0x37
        /*0002*/ 	.short	(.L_58 - .L_57)
.L_57:
        /*0004*/ 	.word	0x00000082


	//----- nvinfo : EIATTR_KPARAM_INFO
	.align		4
.L_58:
        /*0008*/ 	.byte	0x04, 0x17
        /*000a*/ 	.short	(.L_60 - .L_59)
.L_59:
        /*000c*/ 	.word	0x00000000
        /*0010*/ 	.short	0x0005
        /*0012*/ 	.short	0x0020
        /*0014*/ 	.byte	0x00, 0xf0, 0x11, 0x00


	//----- nvinfo : EIATTR_KPARAM_INFO
	.align		4
.L_60:
        /*0018*/ 	.byte	0x04, 0x17
        /*001a*/ 	.short	(.L_62 - .L_61)
.L_61:
        /*001c*/ 	.word	0x00000000
        /*0020*/ 	.short	0x0004
        /*0022*/ 	.short	0x001c
        /*0024*/ 	.byte	0x00, 0xf0, 0x11, 0x00


	//----- nvinfo : EIATTR_KPARAM_INFO
	.align		4
.L_62:
        /*0028*/ 	.byte	0x04, 0x17
        /*002a*/ 	.short	(.L_64 - .L_63)
.L_63:
        /*002c*/ 	.word	0x00000000
        /*0030*/ 	.short	0x0003
        /*0032*/ 	.short	0x0018
        /*0034*/ 	.byte	0x00, 0xf0, 0x11, 0x00


	//----- nvinfo : EIATTR_KPARAM_INFO
	.align		4
.L_64:
        /*0038*/ 	.byte	0x04, 0x17
        /*003a*/ 	.short	(.L_66 - .L_65)
.L_65:
        /*003c*/ 	.word	0x00000000
        /*0040*/ 	.short	0x0002
        /*0042*/ 	.short	0x0010
        /*0044*/ 	.byte	0x00, 0xf5, 0x21, 0x00


	//----- nvinfo : EIATTR_KPARAM_INFO
	.align		4
.L_66:
        /*0048*/ 	.byte	0x04, 0x17
        /*004a*/ 	.short	(.L_68 - .L_67)
.L_67:
        /*004c*/ 	.word	0x00000000
        /*0050*/ 	.short	0x0001
        /*0052*/ 	.short	0x0008
        /*0054*/ 	.byte	0x00, 0xf5, 0x21, 0x00


	//----- nvinfo : EIATTR_KPARAM_INFO
	.align		4
.L_68:
        /*0058*/ 	.byte	0x04, 0x17
        /*005a*/ 	.short	(.L_70 - .L_69)
.L_69:
        /*005c*/ 	.word	0x00000000
        /*0060*/ 	.short	0x0000
        /*0062*/ 	.short	0x0000
        /*0064*/ 	.byte	0x00, 0xf5, 0x21, 0x00


	//----- nvinfo : EIATTR_SPARSE_MMA_MASK
	.align		4
.L_70:
        /*0068*/ 	.byte	0x03, 0x50
        /*006a*/ 	.short	0x0000


	//----- nvinfo : EIATTR_MAXREG_COUNT
	.align		4
        /*006c*/ 	.byte	0x03, 0x1b
        /*006e*/ 	.short	0x00ff


	//----- nvinfo : EIATTR_MERCURY_ISA_VERSION
	.align		4
        /*0070*/ 	.byte	0x03, 0x5f
        /*0072*/ 	.short	0x0101


	//----- nvinfo : EIATTR_VRC_CTA_INIT_COUNT
	.align		4
        /*0074*/ 	.byte	0x02, 0x4a
	.zero		1
	.zero		1


	//----- nvinfo : EIATTR_EXIT_INSTR_OFFSETS
	.align		4
        /*0078*/ 	.byte	0x04, 0x1c
        /*007a*/ 	.short	(.L_72 - .L_71)


	//   ....[0]....
.L_71:
        /*007c*/ 	.word	0x00000120


	//   ....[1]....
        /*0080*/ 	.word	0x00000280


	//----- nvinfo : EIATTR_CBANK_PARAM_SIZE
	.align		4
.L_72:
        /*0084*/ 	.byte	0x03, 0x19
        /*0086*/ 	.short	0x0024


	//----- nvinfo : EIATTR_PARAM_CBANK
	.align		4
        /*0088*/ 	.byte	0x04, 0x0a
        /*008a*/ 	.short	(.L_74 - .L_73)
	.align		4
.L_73:
        /*008c*/ 	.word	index@(.nv.constant0._Z7shiftsaP6float2S0_S0_iii)
        /*0090*/ 	.short	0x0380
        /*0092*/ 	.short	0x0024


	//----- nvinfo : EIATTR_SW_WAR
	.align		4
.L_74:
        /*0094*/ 	.byte	0x04, 0x36
        /*0096*/ 	.short	(.L_76 - .L_75)
.L_75:
        /*0098*/ 	.word	0x00000008
.L_76:


//--------------------- .nv.info._Z6shiftsP6float2S0_S0_iii --------------------------
	.section	.nv.info._Z6shiftsP6float2S0_S0_iii,"",@"SHT_CUDA_INFO"
	.sectionflags	@""
	.align	4


	//----- nvinfo : EIATTR_CUDA_API_VERSION
	.align		4
        /*0000*/ 	.byte	0x04, 0x37
        /*0002*/ 	.short	(.L_78 - .L_77)
.L_77:
        /*0004*/ 	.word	0x00000082


	//----- nvinfo : EIATTR_KPARAM_INFO
	.align		4
.L_78:
        /*0008*/ 	.byte	0x04, 0x17
        /*000a*/ 	.short	(.L_80 - .L_79)
.L_79:
        /*000c*/ 	.word	0x00000000
        /*0010*/ 	.short	0x0005
        /*0012*/ 	.short	0x0020
        /*0014*/ 	.byte	0x00, 0xf0, 0x11, 0x00


	//----- nvinfo : EIATTR_KPARAM_INFO
	.align		4
.L_80:
        /*0018*/ 	.byte	0x04, 0x17
        /*001a*/ 	.short	(.L_82 - .L_81)
.L_81:
        /*001c*/ 	.word	0x00000000
        /*0020*/ 	.short	0x0004
        /*0022*/ 	.short	0x001c
        /*0024*/ 	.byte	0x00, 0xf0, 0x11, 0x00


	//----- nvinfo : EIATTR_KPARAM_INFO
	.align		4
.L_82:
        /*0028*/ 	.byte	0x04, 0x17
        /*002a*/ 	.short	(.L_84 - .L_83)
.L_83:
        /*002c*/ 	.word	0x00000000
        /*0030*/ 	.short	0x0003
        /*0032*/ 	.short	0x0018
        /*0034*/ 	.byte	0x00, 0xf0, 0x11, 0x00


	//----- nvinfo : EIATTR_KPARAM_INFO
	.align		4
.L_84:
        /*0038*/ 	.byte	0x04, 0x17
        /*003a*/ 	.short	(.L_86 - .L_85)
.L_85:
        /*003c*/ 	.word	0x00000000
        /*0040*/ 	.short	0x0002
        /*0042*/ 	.short	0x0010
        /*0044*/ 	.byte	0x00, 0xf5, 0x21, 0x00


	//----- nvinfo : EIATTR_KPARAM_INFO
	.align		4
.L_86:
        /*0048*/ 	.byte	0x04, 0x17
        /*004a*/ 	.short	(.L_88 - .L_87)
.L_87:
        /*004c*/ 	.word	0x00000000
        /*0050*/ 	.short	0x0001
        /*0052*/ 	.short	0x0008
        /*0054*/ 	.byte	0x00, 0xf5, 0x21, 0x00


	//----- nvinfo : EIATTR_KPARAM_INFO
	.align		4
.L_88:
        /*0058*/ 	.byte	0x04, 0x17
        /*005a*/ 	.short	(.L_90 - .L_89)
.L_89:
        /*005c*/ 	.word	0x00000000
        /*0060*/ 	.short	0x0000
        /*0062*/ 	.short	0x0000
        /*0064*/ 	.byte	0x00, 0xf5, 0x21, 0x00


	//----- nvinfo : EIATTR_SPARSE_MMA_MASK
	.align		4
.L_90:
        /*0068*/ 	.byte	0x03, 0x50
        /*006a*/ 	.short	0x0000


	//----- nvinfo : EIATTR_MAXREG_COUNT
	.align		4
        /*006c*/ 	.byte	0x03, 0x1b
        /*006e*/ 	.short	0x00ff


	//----- nvinfo : EIATTR_MERCURY_ISA_VERSION
	.align		4
        /*0070*/ 	.byte	0x03, 0x5f
        /*0072*/ 	.short	0x0101


	//----- nvinfo : EIATTR_VRC_CTA_INIT_COUNT
	.align		4
        /*0074*/ 	.byte	0x02, 0x4a
	.zero		1
	.zero		1


	//----- nvinfo : EIATTR_EXIT_INSTR_OFFSETS
	.align		4
        /*0078*/ 	.byte	0x04, 0x1c
        /*007a*/ 	.short	(.L_92 - .L_91)


	//   ....[0]....
.L_91:
        /*007c*/ 	.word	0x00000120


	//   ....[1]....
        /*0080*/ 	.word	0x00000280


	//----- nvinfo : EIATTR_CBANK_PARAM_SIZE
	.align		4
.L_92:
        /*0084*/ 	.byte	0x03, 0x19
        /*0086*/ 	.short	0x0024


	//----- nvinfo : EIATTR_PARAM_CBANK
	.align		4
        /*0088*/ 	.byte	0x04, 0x0a
        /*008a*/ 	.short	(.L_94 - .L_93)
	.align		4
.L_93:
        /*008c*/ 	.word	index@(.nv.constant0._Z6shiftsP6float2S0_S0_iii)
        /*0090*/ 	.short	0x0380
        /*0092*/ 	.short	0x0024


	//----- nvinfo : EIATTR_SW_WAR
	.align		4
.L_94:
        /*0094*/ 	.byte	0x04, 0x36
        /*0096*/ 	.short	(.L_96 - .L_95)
.L_95:
        /*0098*/ 	.word	0x00000008
.L_96:


//--------------------- .nv.info._Z10takeshiftsP6float2S0_PfS1_ii --------------------------
	.section	.nv.info._Z10takeshiftsP6float2S0_PfS1_ii,"",@"SHT_CUDA_INFO"
	.sectionflags	@""
	.align	4


	//----- nvinfo : EIATTR_CUDA_API_VERSION
	.align		4
        /*0000*/ 	.byte	0x04, 0x37
        /*0002*/ 	.short	(.L_98 - .L_97)
.L_97:
        /*0004*/ 	.word	0x00000082


	//----- nvinfo : EIATTR_KPARAM_INFO
	.align		4
.L_98:
        /*0008*/ 	.byte	0x04, 0x17
        /*000a*/ 	.short	(.L_100 - .L_99)
.L_99:
        /*000c*/ 	.word	0x00000000
        /*0010*/ 	.short	0x0005
        /*0012*/ 	.short	0x0024
        /*0014*/ 	.byte	0x00, 0xf0, 0x11, 0x00


	//----- nvinfo : EIATTR_KPARAM_INFO
	.align		4
.L_100:
        /*0018*/ 	.byte	0x04, 0x17
        /*001a*/ 	.short	(.L_102 - .L_101)
.L_101:
        /*001c*/ 	.word	0x00000000
        /*0020*/ 	.short	0x0004
        /*0022*/ 	.short	0x0020
        /*0024*/ 	.byte	0x00, 0xf0, 0x11, 0x00


	//----- nvinfo : EIATTR_KPARAM_INFO
	.align		4
.L_102:
        /*0028*/ 	.byte	0x04, 0x17
        /*002a*/ 	.short	(.L_104 - .L_103)
.L_103:
        /*002c*/ 	.word	0x00000000
        /*0030*/ 	.short	0x0003
        /*0032*/ 	.short	0x0018
        /*0034*/ 	.byte	0x00, 0xf5, 0x21, 0x00


	//----- nvinfo : EIATTR_KPARAM_INFO
	.align		4
.L_104:
        /*0038*/ 	.byte	0x04, 0x17
        /*003a*/ 	.short	(.L_106 - .L_105)
.L_105:
        /*003c*/ 	.word	0x00000000
        /*0040*/ 	.short	0x0002
        /*0042*/ 	.short	0x0010
        /*0044*/ 	.byte	0x00, 0xf5, 0x21, 0x00


	//----- nvinfo : EIATTR_KPARAM_INFO
	.align		4
.L_106:
        /*0048*/ 	.byte	0x04, 0x17
        /*004a*/ 	.short	(.L_108 - .L_107)
.L_107:
        /*004c*/ 	.word	0x00000000
        /*0050*/ 	.short	0x0001
        /*0052*/ 	.short	0x0008
        /*0054*/ 	.byte	0x00, 0xf5, 0x21, 0x00


	//----- nvinfo : EIATTR_KPARAM_INFO
	.align		4
.L_108:
        /*0058*/ 	.byte	0x04, 0x17
        /*005a*/ 	.short	(.L_110 - .L_109)
.L_109:
        /*005c*/ 	.word	0x00000000
        /*0060*/ 	.short	0x0000
        /*0062*/ 	.short	0x0000
        /*0064*/ 	.byte	0x00, 0xf5, 0x21, 0x00


	//----- nvinfo : EIATTR_SPARSE_MMA_MASK
	.align		4
.L_110:
        /*0068*/ 	.byte	0x03, 0x50
        /*006a*/ 	.short	0x0000


	//----- nvinfo : EIATTR_MAXREG_COUNT
	.align		4
        /*006c*/ 	.byte	0x03, 0x1b
        /*006e*/ 	.short	0x00ff


	//----- nvinfo : EIATTR_MERCURY_ISA_VERSION
	.align		4
        /*0070*/ 	.byte	0x03, 0x5f
        /*0072*/ 	.short	0x0101


	//----- nvinfo : EIATTR_VRC_CTA_INIT_COUNT
	.align		4
        /*0074*/ 	.byte	0x02, 0x4a
	.zero		1
	.zero		1


	//----- nvinfo : EIATTR_EXIT_INSTR_OFFSETS
	.align		4
        /*0078*/ 	.byte	0x04, 0x1c
        /*007a*/ 	.short	(.L_112 - .L_111)


	//   ....[0]....
.L_111:
        /*007c*/ 	.word	0x000000c0


	//   ....[1]....
        /*0080*/ 	.word	0x00002230


	//----- nvinfo : EIATTR_CRS_STACK_SIZE
	.align		4
.L_112:
        /*0084*/ 	.byte	0x04, 0x1e
        /*0086*/ 	.short	(.L_114 - .L_113)
.L_113:
        /*0088*/ 	.word	0x00000000


	//----- nvinfo : EIATTR_CBANK_PARAM_SIZE
	.align		4
.L_114:
        /*008c*/ 	.byte	0x03, 0x19
        /*008e*/ 	.short	0x0028


	//----- nvinfo : EIATTR_PARAM_CBANK
	.align		4
        /*0090*/ 	.byte	0x04, 0x0a
        /*0092*/ 	.short	(.L_116 - .L_115)
	.align		4
.L_115:
        /*0094*/ 	.word	index@(.nv.constant0._Z10takeshiftsP6float2S0_PfS1_ii)
        /*0098*/ 	.short	0x0380
        /*009a*/ 	.short	0x0028


	//----- nvinfo : EIATTR_SW_WAR
	.align		4
.L_116:
        /*009c*/ 	.byte	0x04, 0x36
        /*009e*/ 	.short	(.L_118 - .L_117)
.L_117:
        /*00a0*/ 	.word	0x00000008
.L_118:


//--------------------- .nv.info._Z9updatepsiP6float2S0_S0_S0_S0_fffiii --------------------------
	.section	.nv.info._Z9updatepsiP6float2S0_S0_S0_S0_fffiii,"",@"SHT_CUDA_INFO"
	.sectionflags	@""
	.align	4


	//----- nvinfo : EIATTR_CUDA_API_VERSION
	.align		4
        /*0000*/ 	.byte	0x04, 0x37
        /*0002*/ 	.short	(.L_120 - .L_119)
.L_119:
        /*0004*/ 	.word	0x00000082


	//----- nvinfo : EIATTR_KPARAM_INFO
	.align		4
.L_120:
        /*0008*/ 	.byte	0x04, 0x17
        /*000a*/ 	.short	(.L_122 - .L_121)
.L_121:
        /*000c*/ 	.word	0x00000000
        /*0010*/ 	.short	0x000a
        /*0012*/ 	.short	0x003c
        /*0014*/ 	.byte	0x00, 0xf0, 0x11, 0x00


	//----- nvinfo : EIATTR_KPARAM_INFO
	.align		4
.L_122:
        /*0018*/ 	.byte	0x04, 0x17
        /*001a*/ 	.short	(.L_124 - .L_123)
.L_123:
        /*001c*/ 	.word	0x00000000
        /*0020*/ 	.short	0x0009
        /*0022*/ 	.short	0x0038
        /*0024*/ 	.byte	0x00, 0xf0, 0x11, 0x00


	//----- nvinfo : EIATTR_KPARAM_INFO
	.align		4
.L_124:
        /*0028*/ 	.byte	0x04, 0x17
        /*002a*/ 	.short	(.L_126 - .L_125)
.L_125:
        /*002c*/ 	.word	0x00000000
        /*0030*/ 	.short	0x0008
        /*0032*/ 	.short	0x0034
        /*0034*/ 	.byte	0x00, 0xf0, 0x11, 0x00


	//----- nvinfo : EIATTR_KPARAM_INFO
	.align		4
.L_126:
        /*0038*/ 	.byte	0x04, 0x17
        /*003a*/ 	.short	(.L_128 - .L_127)
.L_127:
        /*003c*/ 	.word	0x00000000
        /*0040*/ 	.short	0x0007
        /*0042*/ 	.short	0x0030
        /*0044*/ 	.byte	0x00, 0xf0, 0x11, 0x00


	//----- nvinfo : EIATTR_KPARAM_INFO
	.align		4
.L_128:
        /*0048*/ 	.byte	0x04, 0x17
        /*004a*/ 	.short	(.L_130 - .L_129)
.L_129:
        /*004c*/ 	.word	0x00000000
        /*0050*/ 	.short	0x0006
        /*0052*/ 	.short	0x002c
        /*0054*/ 	.byte	0x00, 0xf0, 0x11, 0x00


	//----- nvinfo : EIATTR_KPARAM_INFO
	.align		4
.L_130:
        /*0058*/ 	.byte	0x04, 0x17
        /*005a*/ 	.short	(.L_132 - .L_131)
.L_131:
        /*005c*/ 	.word	0x00000000
        /*0060*/ 	.short	0x0005
        /*0062*/ 	.short	0x0028
        /*0064*/ 	.byte	0x00, 0xf0, 0x11, 0x00


	//----- nvinfo : EIATTR_KPARAM_INFO
	.align		4
.L_132:
        /*0068*/ 	.byte	0x04, 0x17
        /*006a*/ 	.short	(.L_134 - .L_133)
.L_133:
        /*006c*/ 	.word	0x00000000
        /*0070*/ 	.short	0x0004
        /*0072*/ 	.short	0x0020
        /*0074*/ 	.byte	0x00, 0xf5, 0x21, 0x00


	//----- nvinfo : EIATTR_KPARAM_INFO
	.align		4
.L_134:
        /*0078*/ 	.byte	0x04, 0x17
        /*007a*/ 	.short	(.L_136 - .L_135)
.L_135:
        /*007c*/ 	.word	0x00000000
        /*0080*/ 	.short	0x0003
        /*0082*/ 	.short	0x0018
        /*0084*/ 	.byte	0x00, 0xf5, 0x21, 0x00


	//----- nvinfo : EIATTR_KPARAM_INFO
	.align		4
.L_136:
        /*0088*/ 	.byte	0x04, 0x17
        /*008a*/ 	.short	(.L_138 - .L_137)
.L_137:
        /*008c*/ 	.word	0x00000000
        /*0090*/ 	.short	0x0002
        /*0092*/ 	.short	0x0010
        /*0094*/ 	.byte	0x00, 0xf5, 0x21, 0x00


	//----- nvinfo : EIATTR_KPARAM_INFO
	.align		4
.L_138:
        /*0098*/ 	.byte	0x04, 0x17
        /*009a*/ 	.short	(.L_140 - .L_139)
.L_139:
        /*009c*/ 	.word	0x00000000
        /*00a0*/ 	.short	0x0001
        /*00a2*/ 	.short	0x0008
        /*00a4*/ 	.byte	0x00, 0xf5, 0x21, 0x00


	//----- nvinfo : EIATTR_KPARAM_INFO
	.align		4
.L_140:
        /*00a8*/ 	.byte	0x04, 0x17
        /*00aa*/ 	.short	(.L_142 - .L_141)
.L_141:
        /*00ac*/ 	.word	0x00000000
        /*00b0*/ 	.short	0x0000
        /*00b2*/ 	.short	0x0000
        /*00b4*/ 	.byte	0x00, 0xf5, 0x21, 0x00


	//----- nvinfo : EIATTR_SPARSE_MMA_MASK
	.align		4
.L_142:
        /*00b8*/ 	.byte	0x03, 0x50
        /*00ba*/ 	.short	0x0000


	//----- nvinfo : EIATTR_MAXREG_COUNT
	.align		4
        /*00bc*/ 	.byte	0x03, 0x1b
        /*00be*/ 	.short	0x00ff


	//----- nvinfo : EIATTR_MERCURY_ISA_VERSION
	.align		4
        /*00c0*/ 	.byte	0x03, 0x5f
        /*00c2*/ 	.short	0x0101


	//----- nvinfo : EIATTR_VRC_CTA_INIT_COUNT
	.align		4
        /*00c4*/ 	.byte	0x02, 0x4a
	.zero		1
	.zero		1


	//----- nvinfo : EIATTR_EXIT_INSTR_OFFSETS
	.align		4
        /*00c8*/ 	.byte	0x04, 0x1c
        /*00ca*/ 	.short	(.L_144 - .L_143)


	//   ....[0]....
.L_143:
        /*00cc*/ 	.word	0x00000120


	//   ....[1]....
        /*00d0*/ 	.word	0x00000780


	//----- nvinfo : EIATTR_CRS_STACK_SIZE
	.align		4
.L_144:
        /*00d4*/ 	.byte	0x04, 0x1e
        /*00d6*/ 	.short	(.L_146 - .L_145)
.L_145:
        /*00d8*/ 	.word	0x00000000


	//----- nvinfo : EIATTR_CBANK_PARAM_SIZE
	.align		4
.L_146:
        /*00dc*/ 	.byte	0x03, 0x19
        /*00de*/ 	.short	0x0040


	//----- nvinfo : EIATTR_PARAM_CBANK
	.align		4
        /*00e0*/ 	.byte	0x04, 0x0a
        /*00e2*/ 	.short	(.L_148 - .L_147)
	.align		4
.L_147:
        /*00e4*/ 	.word	index@(.nv.constant0._Z9updatepsiP6float2S0_S0_S0_S0_fffiii)
        /*00e8*/ 	.short	0x0380
        /*00ea*/ 	.short	0x0040


	//----- nvinfo : EIATTR_SW_WAR
	.align		4
.L_148:
        /*00ec*/ 	.byte	0x04, 0x36
        /*00ee*/ 	.short	(.L_150 - .L_149)
.L_149:
        /*00f0*/ 	.word	0x00000008
.L_150:


//--------------------- .nv.info._Z7mulaprbP6float2S0_S0_PfS1_iiiiiii --------------------------
	.section	.nv.info._Z7mulaprbP6float2S0_S0_PfS1_iiiiiii,"",@"SHT_CUDA_INFO"
	.sectionflags	@""
	.align	4


	//----- nvinfo : EIATTR_CUDA_API_VERSION
	.align		4
        /*0000*/ 	.byte	0x04, 0x37
        /*0002*/ 	.short	(.L_152 - .L_151)
.L_151:
        /*0004*/ 	.word	0x00000082


	//----- nvinfo : EIATTR_KPARAM_INFO
	.align		4
.L_152:
        /*0008*/ 	.byte	0x04, 0x17
        /*000a*/ 	.short	(.L_154 - .L_153)
.L_153:
        /*000c*/ 	.word	0x00000000
        /*0010*/ 	.short	0x000b
        /*0012*/ 	.short	0x0040
        /*0014*/ 	.byte	0x00, 0xf0, 0x11, 0x00


	//----- nvinfo : EIATTR_KPARAM_INFO
	.align		4
.L_154:
        /*0018*/ 	.byte	0x04, 0x17
        /*001a*/ 	.short	(.L_156 - .L_155)
.L_155:
        /*001c*/ 	.word	0x00000000
        /*0020*/ 	.short	0x000a
        /*0022*/ 	.short	0x003c
        /*0024*/ 	.byte	0x00, 0xf0, 0x11, 0x00


	//----- nvinfo : EIATTR_KPARAM_INFO
	.align		4
.L_156:
        /*0028*/ 	.byte	0x04, 0x17
        /*002a*/ 	.short	(.L_158 - .L_157)
.L_157:
        /*002c*/ 	.word	0x00000000
        /*0030*/ 	.short	0x0009
        /*0032*/ 	.short	0x0038
        /*0034*/ 	.byte	0x00, 0xf0, 0x11, 0x00


	//----- nvinfo : EIATTR_KPARAM_INFO
	.align		4
.L_158:
        /*0038*/ 	.byte	0x04, 0x17
        /*003a*/ 	.short	(.L_160 - .L_159)
.L_159:
        /*003c*/ 	.word	0x00000000
        /*0040*/ 	.short	0x0008
        /*0042*/ 	.short	0x0034
        /*0044*/ 	.byte	0x00, 0xf0, 0x11, 0x00


	//----- nvinfo : EIATTR_KPARAM_INFO
	.align		4
.L_160:
        /*0048*/ 	.byte	0x04, 0x17
        /*004a*/ 	.short	(.L_162 - .L_161)
.L_161:
        /*004c*/ 	.word	0x00000000
        /*0050*/ 	.short	0x0007
        /*0052*/ 	.short	0x0030
        /*0054*/ 	.byte	0x00, 0xf0, 0x11, 0x00


	//----- nvinfo : EIATTR_KPARAM_INFO
	.align		4
.L_162:
        /*0058*/ 	.byte	0x04, 0x17
        /*005a*/ 	.short	(.L_164 - .L_163)
.L_163:
        /*005c*/ 	.word	0x00000000
        /*0060*/ 	.short	0x0006
        /*0062*/ 	.short	0x002c
        /*0064*/ 	.byte	0x00, 0xf0, 0x11, 0x00


	//----- nvinfo : EIATTR_KPARAM_INFO
	.align		4
.L_164:
        /*0068*/ 	.byte	0x04, 0x17
        /*006a*/ 	.short	(.L_166 - .L_165)
.L_165:
        /*006c*/ 	.word	0x00000000
        /*0070*/ 	.short	0x0005
        /*0072*/ 	.short	0x0028
        /*0074*/ 	.byte	0x00, 0xf0, 0x11, 0x00


	//----- nvinfo : EIATTR_KPARAM_INFO
	.align		4
.L_166:
        /*0078*/ 	.byte	0x04, 0x17
        /*007a*/ 	.short	(.L_168 - .L_167)
.L_167:
        /*007c*/ 	.word	0x00000000
        /*0080*/ 	.short	0x0004
        /*0082*/ 	.short	0x0020
        /*0084*/ 	.byte	0x00, 0xf5, 0x21, 0x00


	//----- nvinfo : EIATTR_KPARAM_INFO
	.align		4
.L_168:
        /*0088*/ 	.byte	0x04, 0x17
        /*008a*/ 	.short	(.L_170 - .L_169)
.L_169:
        /*008c*/ 	.word	0x00000000
        /*0090*/ 	.short	0x0003
        /*0092*/ 	.short	0x0018
        /*0094*/ 	.byte	0x00, 0xf5, 0x21, 0x00


	//----- nvinfo : EIATTR_KPARAM_INFO
	.align		4
.L_170:
        /*0098*/ 	.byte	0x04, 0x17
        /*009a*/ 	.short	(.L_172 - .L_171)
.L_171:
        /*009c*/ 	.word	0x00000000
        /*00a0*/ 	.short	0x0002
        /*00a2*/ 	.short	0x0010
        /*00a4*/ 	.byte	0x00, 0xf5, 0x21, 0x00


	//----- nvinfo : EIATTR_KPARAM_INFO
	.align		4
.L_172:
        /*00a8*/ 	.byte	0x04, 0x17
        /*00aa*/ 	.short	(.L_174 - .L_173)
.L_173:
        /*00ac*/ 	.word	0x00000000
        /*00b0*/ 	.short	0x0001
        /*00b2*/ 	.short	0x0008
        /*00b4*/ 	.byte	0x00, 0xf5, 0x21, 0x00


	//----- nvinfo : EIATTR_KPARAM_INFO
	.align		4
.L_174:
        /*00b8*/ 	.byte	0x04, 0x17
        /*00ba*/ 	.short	(.L_176 - .L_175)
.L_175:
        /*00bc*/ 	.word	0x00000000
        /*00c0*/ 	.short	0x0000
        /*00c2*/ 	.short	0x0000
        /*00c4*/ 	.byte	0x00, 0xf5, 0x21, 0x00


	//----- nvinfo : EIATTR_SPARSE_MMA_MASK
	.align		4
.L_176:
        /*00c8*/ 	.byte	0x03, 0x50
        /*00ca*/ 	.short	0x0000


	//----- nvinfo : EIATTR_MAXREG_COUNT
	.align		4
        /*00cc*/ 	.byte	0x03, 0x1b
        /*00ce*/ 	.short	0x00ff


	//----- nvinfo : EIATTR_MERCURY_ISA_VERSION
	.align		4
        /*00d0*/ 	.byte	0x03, 0x5f
        /*00d2*/ 	.short	0x0101


	//----- nvinfo : EIATTR_VRC_CTA_INIT_COUNT
	.align		4
        /*00d4*/ 	.byte	0x02, 0x4a
	.zero		1
	.zero		1


	//----- nvinfo : EIATTR_EXIT_INSTR_OFFSETS
	.align		4
        /*00d8*/ 	.byte	0x04, 0x1c
        /*00da*/ 	.short	(.L_178 - .L_177)


	//   ....[0]....
.L_177:
        /*00dc*/ 	.word	0x00000140


	//   ....[1]....
        /*00e0*/ 	.word	0x00000260


	//   ....[2]....
        /*00e4*/ 	.word	0x000007e0


	//----- nvinfo : EIATTR_CRS_STACK_SIZE
	.align		4
.L_178:
        /*00e8*/ 	.byte	0x04, 0x1e
        /*00ea*/ 	.short	(.L_180 - .L_179)
.L_179:
        /*00ec*/ 	.word	0x00000000


	//----- nvinfo : EIATTR_CBANK_PARAM_SIZE
	.align		4
.L_180:
        /*00f0*/ 	.byte	0x03, 0x19
        /*00f2*/ 	.short	0x0044


	//----- nvinfo : EIATTR_PARAM_CBANK
	.align		4
        /*00f4*/ 	.byte	0x04, 0x0a
        /*00f6*/ 	.short	(.L_182 - .L_181)
	.align		4
.L_181:
        /*00f8*/ 	.word	index@(.nv.constant0._Z7mulaprbP6float2S0_S0_PfS1_iiiiiii)
        /*00fc*/ 	.short	0x0380
        /*00fe*/ 	.short	0x0044


	//----- nvinfo : EIATTR_SW_WAR
	.align		4
.L_182:
        /*0100*/ 	.byte	0x04, 0x36
        /*0102*/ 	.short	(.L_184 - .L_183)
.L_183:
        /*0104*/ 	.word	0x00000008
.L_184:


//--------------------- .nv.info._Z4mulaP6float2S0_S0_PfS1_iiiiiii --------------------------
	.section	.nv.info._Z4mulaP6float2S0_S0_PfS1_iiiiiii,"",@"SHT_CUDA_INFO"
	.sectionflags	@""
	.align	4


	//----- nvinfo : EIATTR_CUDA_API_VERSION
	.align		4
        /*0000*/ 	.byte	0x04, 0x37
        /*0002*/ 	.short	(.L_186 - .L_185)
.L_185:
        /*0004*/ 	.word	0x00000082


	//----- nvinfo : EIATTR_KPARAM_INFO
	.align		4
.L_186:
        /*0008*/ 	.byte	0x04, 0x17
        /*000a*/ 	.short	(.L_188 - .L_187)
.L_187:
        /*000c*/ 	.word	0x00000000
        /*0010*/ 	.short	0x000b
        /*0012*/ 	.short	0x0040
        /*0014*/ 	.byte	0x00, 0xf0, 0x11, 0x00


	//----- nvinfo : EIATTR_KPARAM_INFO
	.align		4
.L_188:
        /*0018*/ 	.byte	0x04, 0x17
        /*001a*/ 	.short	(.L_190 - .L_189)
.L_189:
        /*001c*/ 	.word	0x00000000
        /*0020*/ 	.short	0x000a
        /*0022*/ 	.short	0x003c
        /*0024*/ 	.byte	0x00, 0xf0, 0x11, 0x00


	//----- nvinfo : EIATTR_KPARAM_INFO
	.align		4
.L_190:
        /*0028*/ 	.byte	0x04, 0x17
        /*002a*/ 	.short	(.L_192 - .L_191)
.L_191:
        /*002c*/ 	.word	0x00000000
        /*0030*/ 	.short	0x0009
        /*0032*/ 	.short	0x0038
        /*0034*/ 	.byte	0x00, 0xf0, 0x11, 0x00


	//----- nvinfo : EIATTR_KPARAM_INFO
	.align		4
.L_192:
        /*0038*/ 	.byte	0x04, 0x17
        /*003a*/ 	.short	(.L_194 - .L_193)
.L_193:
        /*003c*/ 	.word	0x00000000
        /*0040*/ 	.short	0x0008
        /*0042*/ 	.short	0x0034
        /*0044*/ 	.byte	0x00, 0xf0, 0x11, 0x00


	//----- nvinfo : EIATTR_KPARAM_INFO
	.align		4
.L_194:
        /*0048*/ 	.byte	0x04, 0x17
        /*004a*/ 	.short	(.L_196 - .L_195)
.L_195:
        /*004c*/ 	.word	0x00000000
        /*0050*/ 	.short	0x0007
        /*0052*/ 	.short	0x0030
        /*0054*/ 	.byte	0x00, 0xf0, 0x11, 0x00


	//----- nvinfo : EIATTR_KPARAM_INFO
	.align		4
.L_196:
        /*0058*/ 	.byte	0x04, 0x17
        /*005a*/ 	.short	(.L_198 - .L_197)
.L_197:
        /*005c*/ 	.word	0x00000000
        /*0060*/ 	.short	0x0006
        /*0062*/ 	.short	0x002c
        /*0064*/ 	.byte	0x00, 0xf0, 0x11, 0x00


	//----- nvinfo : EIATTR_KPARAM_INFO
	.align		4
.L_198:
        /*0068*/ 	.byte	0x04, 0x17
        /*006a*/ 	.short	(.L_200 - .L_199)
.L_199:
        /*006c*/ 	.word	0x00000000
        /*0070*/ 	.short	0x0005
        /*0072*/ 	.short	0x0028
        /*0074*/ 	.byte	0x00, 0xf0, 0x11, 0x00


	//----- nvinfo : EIATTR_KPARAM_INFO
	.align		4
.L_200:
        /*0078*/ 	.byte	0x04, 0x17
        /*007a*/ 	.short	(.L_202 - .L_201)
.L_201:
        /*007c*/ 	.word	0x00000000
        /*0080*/ 	.short	0x0004
        /*0082*/ 	.short	0x0020
        /*0084*/ 	.byte	0x00, 0xf5, 0x21, 0x00


	//----- nvinfo : EIATTR_KPARAM_INFO
	.align		4
.L_202:
        /*0088*/ 	.byte	0x04, 0x17
        /*008a*/ 	.short	(.L_204 - .L_203)
.L_203:
        /*008c*/ 	.word	0x00000000
        /*0090*/ 	.short	0x0003
        /*0092*/ 	.short	0x0018
        /*0094*/ 	.byte	0x00, 0xf5, 0x21, 0x00


	//----- nvinfo : EIATTR_KPARAM_INFO
	.align		4
.L_204:
        /*0098*/ 	.byte	0x04, 0x17
        /*009a*/ 	.short	(.L_206 - .L_205)
.L_205:
        /*009c*/ 	.word	0x00000000
        /*00a0*/ 	.short	0x0002
        /*00a2*/ 	.short	0x0010
        /*00a4*/ 	.byte	0x00, 0xf5, 0x21, 0x00


	//----- nvinfo : EIATTR_KPARAM_INFO
	.align		4
.L_206:
        /*00a8*/ 	.byte	0x04, 0x17
        /*00aa*/ 	.short	(.L_208 - .L_207)
.L_207:
        /*00ac*/ 	.word	0x00000000
        /*00b0*/ 	.short	0x0001
        /*00b2*/ 	.short	0x0008
        /*00b4*/ 	.byte	0x00, 0xf5, 0x21, 0x00


	//----- nvinfo : EIATTR_KPARAM_INFO
	.align		4
.L_208:
        /*00b8*/ 	.byte	0x04, 0x17
        /*00ba*/ 	.short	(.L_210 - .L_209)
.L_209:
        /*00bc*/ 	.word	0x00000000
        /*00c0*/ 	.short	0x0000
        /*00c2*/ 	.short	0x0000
        /*00c4*/ 	.byte	0x00, 0xf5, 0x21, 0x00


	//----- nvinfo : EIATTR_SPARSE_MMA_MASK
	.align		4
.L_210:
        /*00c8*/ 	.byte	0x03, 0x50
        /*00ca*/ 	.short	0x0000


	//----- nvinfo : EIATTR_MAXREG_COUNT
	.align		4
        /*00cc*/ 	.byte	0x03, 0x1b
        /*00ce*/ 	.short	0x00ff


	//----- nvinfo : EIATTR_MERCURY_ISA_VERSION
	.align		4
        /*00d0*/ 	.byte	0x03, 0x5f
        /*00d2*/ 	.short	0x0101


	//----- nvinfo : EIATTR_VRC_CTA_INIT_COUNT
	.align		4
        /*00d4*/ 	.byte	0x02, 0x4a
	.zero		1
	.zero		1


	//----- nvinfo : EIATTR_EXIT_INSTR_OFFSETS
	.align		4
        /*00d8*/ 	.byte	0x04, 0x1c
        /*00da*/ 	.short	(.L_212 - .L_211)


	//   ....[0]....
.L_211:
        /*00dc*/ 	.word	0x00000140


	//   ....[1]....
        /*00e0*/ 	.word	0x000002a0


	//   ....[2]....
        /*00e4*/ 	.word	0x00000810


	//----- nvinfo : EIATTR_CRS_STACK_SIZE
	.align		4
.L_212:
        /*00e8*/ 	.byte	0x04, 0x1e
        /*00ea*/ 	.short	(.L_214 - .L_213)
.L_213:
        /*00ec*/ 	.word	0x00000000


	//----- nvinfo : EIATTR_CBANK_PARAM_SIZE
	.align		4
.L_214:
        /*00f0*/ 	.byte	0x03, 0x19
        /*00f2*/ 	.short	0x0044


	//----- nvinfo : EIATTR_PARAM_CBANK
	.align		4
        /*00f4*/ 	.byte	0x04, 0x0a
        /*00f6*/ 	.short	(.L_216 - .L_215)
	.align		4
.L_215:
        /*00f8*/ 	.word	index@(.nv.constant0._Z4mulaP6float2S0_S0_PfS1_iiiiiii)
        /*00fc*/ 	.short	0x0380
        /*00fe*/ 	.short	0x0044


	//----- nvinfo : EIATTR_SW_WAR
	.align		4
.L_216:
        /*0100*/ 	.byte	0x04, 0x36
        /*0102*/ 	.short	(.L_218 - .L_217)
.L_217:
        /*0104*/ 	.word	0x00000008
.L_218:


//--------------------- .nv.info._Z3mulP6float2S0_S0_PfS1_iiiiiii --------------------------
	.section	.nv.info._Z3mulP6float2S0_S0_PfS1_iiiiiii,"",@"SHT_CUDA_INFO"
	.sectionflags	@""
	.align	4


	//----- nvinfo : EIATTR_CUDA_API_VERSION
	.align		4
        /*0000*/ 	.byte	0x04, 0x37
        /*0002*/ 	.short	(.L_220 - .L_219)
.L_219:
        /*0004*/ 	.word	0x00000082


	//----- nvinfo : EIATTR_KPARAM_INFO
	.align		4
.L_220:
        /*0008*/ 	.byte	0x04, 0x17
        /*000a*/ 	.short	(.L_222 - .L_221)
.L_221:
        /*000c*/ 	.word	0x00000000
        /*0010*/ 	.short	0x000b
        /*0012*/ 	.short	0x0040
        /*0014*/ 	.byte	0x00, 0xf0, 0x11, 0x00


	//----- nvinfo : EIATTR_KPARAM_INFO
	.align		4
.L_222:
        /*0018*/ 	.byte	0x04, 0x17
        /*001a*/ 	.short	(.L_224 - .L_223)
.L_223:
        /*001c*/ 	.word	0x00000000
        /*0020*/ 	.short	0x000a
        /*0022*/ 	.short	0x003c
        /*0024*/ 	.byte	0x00, 0xf0, 0x11, 0x00


	//----- nvinfo : EIATTR_KPARAM_INFO
	.align		4
.L_224:
        /*0028*/ 	.byte	0x04, 0x17
        /*002a*/ 	.short	(.L_226 - .L_225)
.L_225:
        /*002c*/ 	.word	0x00000000
        /*0030*/ 	.short	0x0009
        /*0032*/ 	.short	0x0038
        /*0034*/ 	.byte	0x00, 0xf0, 0x11, 0x00


	//----- nvinfo : EIATTR_KPARAM_INFO
	.align		4
.L_226:
        /*0038*/ 	.byte	0x04, 0x17
        /*003a*/ 	.short	(.L_228 - .L_227)
.L_227:
        /*003c*/ 	.word	0x00000000
        /*0040*/ 	.short	0x0008
        /*0042*/ 	.short	0x0034
        /*0044*/ 	.byte	0x00, 0xf0, 0x11, 0x00


	//----- nvinfo : EIATTR_KPARAM_INFO
	.align		4
.L_228:
        /*0048*/ 	.byte	0x04, 0x17
        /*004a*/ 	.short	(.L_230 - .L_229)
.L_229:
        /*004c*/ 	.word	0x00000000
        /*0050*/ 	.short	0x0007
        /*0052*/ 	.short	0x0030
        /*0054*/ 	.byte	0x00, 0xf0, 0x11, 0x00


	//----- nvinfo : EIATTR_KPARAM_INFO
	.align		4
.L_230:
        /*0058*/ 	.byte	0x04, 0x17
        /*005a*/ 	.short	(.L_232 - .L_231)
.L_231:
        /*005c*/ 	.word	0x00000000
        /*0060*/ 	.short	0x0006
        /*0062*/ 	.short	0x002c
        /*0064*/ 	.byte	0x00, 0xf0, 0x11, 0x00


	//----- nvinfo : EIATTR_KPARAM_INFO
	.align		4
.L_232:
        /*0068*/ 	.byte	0x04, 0x17
        /*006a*/ 	.short	(.L_234 - .L_233)
.L_233:
        /*006c*/ 	.word	0x00000000
        /*0070*/ 	.short	0x0005
        /*0072*/ 	.short	0x0028
        /*0074*/ 	.byte	0x00, 0xf0, 0x11, 0x00


	//----- nvinfo : EIATTR_KPARAM_INFO
	.align		4
.L_234:
        /*0078*/ 	.byte	0x04, 0x17
        /*007a*/ 	.short	(.L_236 - .L_235)
.L_235:
        /*007c*/ 	.word	0x00000000
        /*0080*/ 	.short	0x0004
        /*0082*/ 	.short	0x0020
        /*0084*/ 	.byte	0x00, 0xf5, 0x21, 0x00


	//----- nvinfo : EIATTR_KPARAM_INFO
	.align		4
.L_236:
        /*0088*/ 	.byte	0x04, 0x17
        /*008a*/ 	.short	(.L_238 - .L_237)
.L_237:
        /*008c*/ 	.word	0x00000000
        /*0090*/ 	.short	0x0003
        /*0092*/ 	.short	0x0018
        /*0094*/ 	.byte	0x00, 0xf5, 0x21, 0x00


	//----- nvinfo : EIATTR_KPARAM_INFO
	.align		4
.L_238:
        /*0098*/ 	.byte	0x04, 0x17
        /*009a*/ 	.short	(.L_240 - .L_239)
.L_239:
        /*009c*/ 	.word	0x00000000
        /*00a0*/ 	.short	0x0002
        /*00a2*/ 	.short	0x0010
        /*00a4*/ 	.byte	0x00, 0xf5, 0x21, 0x00


	//----- nvinfo : EIATTR_KPARAM_INFO
	.align		4
.L_240:
        /*00a8*/ 	.byte	0x04, 0x17
        /*00aa*/ 	.short	(.L_242 - .L_241)
.L_241:
        /*00ac*/ 	.word	0x00000000
        /*00b0*/ 	.short	0x0001
        /*00b2*/ 	.short	0x0008
        /*00b4*/ 	.byte	0x00, 0xf5, 0x21, 0x00


	//----- nvinfo : EIATTR_KPARAM_INFO
	.align		4
.L_242:
        /*00b8*/ 	.byte	0x04, 0x17
        /*00ba*/ 	.short	(.L_244 - .L_243)
.L_243:
        /*00bc*/ 	.word	0x00000000
        /*00c0*/ 	.short	0x0000
        /*00c2*/ 	.short	0x0000
        /*00c4*/ 	.byte	0x00, 0xf5, 0x21, 0x00


	//----- nvinfo : EIATTR_SPARSE_MMA_MASK
	.align		4
.L_244:
        /*00c8*/ 	.byte	0x03, 0x50
        /*00ca*/ 	.short	0x0000


	//----- nvinfo : EIATTR_MAXREG_COUNT
	.align		4
        /*00cc*/ 	.byte	0x03, 0x1b
        /*00ce*/ 	.short	0x00ff


	//----- nvinfo : EIATTR_MERCURY_ISA_VERSION
	.align		4
        /*00d0*/ 	.byte	0x03, 0x5f
        /*00d2*/ 	.short	0x0101


	//----- nvinfo : EIATTR_VRC_CTA_INIT_COUNT
	.align		4
        /*00d4*/ 	.byte	0x02, 0x4a
	.zero		1
	.zero		1


	//----- nvinfo : EIATTR_EXIT_INSTR_OFFSETS
	.align		4
        /*00d8*/ 	.byte	0x04, 0x1c
        /*00da*/ 	.short	(.L_246 - .L_245)


	//   ....[0]....
.L_245:
        /*00dc*/ 	.word	0x00000140


	//   ....[1]....
        /*00e0*/ 	.word	0x000002a0


	//   ....[2]....
        /*00e4*/ 	.word	0x00000800


	//----- nvinfo : EIATTR_CRS_STACK_SIZE
	.align		4
.L_246:
        /*00e8*/ 	.byte	0x04, 0x1e
        /*00ea*/ 	.short	(.L_248 - .L_247)
.L_247:
        /*00ec*/ 	.word	0x00000000


	//----- nvinfo : EIATTR_CBANK_PARAM_SIZE
	.align		4
.L_248:
        /*00f0*/ 	.byte	0x03, 0x19
        /*00f2*/ 	.short	0x0044


	//----- nvinfo : EIATTR_PARAM_CBANK
	.align		4
        /*00f4*/ 	.byte	0x04, 0x0a
        /*00f6*/ 	.short	(.L_250 - .L_249)
	.align		4
.L_249:
        /*00f8*/ 	.word	index@(.nv.constant0._Z3mulP6float2S0_S0_PfS1_iiiiiii)
        /*00fc*/ 	.short	0x0380
        /*00fe*/ 	.short	0x0044


	//----- nvinfo : EIATTR_SW_WAR
	.align		4
.L_250:
        /*0100*/ 	.byte	0x04, 0x36
        /*0102*/ 	.short	(.L_252 - .L_251)
.L_251:
        /*0104*/ 	.word	0x00000008
.L_252:


//--------------------- .nv.callgraph             --------------------------
	.section	.nv.callgraph,"",@"SHT_CUDA_CALLGRAPH"
	.align	4
	.sectionentsize	8
	.align		4
        /*0000*/ 	.word	0x00000000
	.align		4
        /*0004*/ 	.word	0xffffffff
	.align		4
        /*0008*/ 	.word	0x00000000
	.align		4
        /*000c*/ 	.word	0xfffffffe
	.align		4
        /*0010*/ 	.word	0x00000000
	.align		4
        /*0014*/ 	.word	0xfffffffd
	.align		4
        /*0018*/ 	.word	0x00000000
	.align		4
        /*001c*/ 	.word	0xfffffffc


//--------------------- .nv.constant4             --------------------------
	.section	.nv.constant4,"a",@progbits
	.align	8
	.align		8
.nv.constant4:
        /*0000*/ 	.dword	__cudart_i2opi_f


//--------------------- .text._Z7shiftsaP6float2S0_S0_iii --------------------------
	.section	.text._Z7shiftsaP6float2S0_S0_iii,"ax",@progbits
	.align	128
        .global         _Z7shiftsaP6float2S0_S0_iii
        .type           _Z7shiftsaP6float2S0_S0_iii,@function
        .size           _Z7shiftsaP6float2S0_S0_iii,(.L_x_77 - _Z7shiftsaP6float2S0_S0_iii)
        .other          _Z7shiftsaP6float2S0_S0_iii,@"STO_CUDA_ENTRY STV_DEFAULT"
_Z7shiftsaP6float2S0_S0_iii:
.text._Z7shiftsaP6float2S0_S0_iii:
[----:B------:R-:W-:Y:S01]  /*0000*/  LDC R1, c[0x0][0x37c] ;  /* 0x0000df00ff017b82 */ /* 0x000fe20000000800 */
[----:B------:R-:W0:Y:S01]  /*0010*/  S2R R8, SR_CTAID.Y ;  /* 0x0000000000087919 */ /* 0x000e220000002600 */
[----:B------:R-:W1:Y:S01]  /*0020*/  LDCU UR4, c[0x0][0x360] ;  /* 0x00006c00ff0477ac */ /* 0x000e620008000800 */
[----:B------:R-:W0:Y:S01]  /*0030*/  S2R R5, SR_TID.Y ;  /* 0x0000000000057919 */ /* 0x000e220000002200 */
[----:B------:R-:W0:Y:S01]  /*0040*/  LDCU UR5, c[0x0][0x364] ;  /* 0x00006c80ff0577ac */ /* 0x000e220008000800 */
[----:B------:R-:W1:Y:S01]  /*0050*/  S2R R0, SR_CTAID.X ;  /* 0x0000000000007919 */ /* 0x000e620000002500 */
[----:B------:R-:W2:Y:S01]  /*0060*/  LDCU.64 UR8, c[0x0][0x398] ;  /* 0x00007300ff0877ac */ /* 0x000ea20008000a00 */
[----:B------:R-:W1:Y:S01]  /*0070*/  S2R R3, SR_TID.X ;  /* 0x0000000000037919 */ /* 0x000e620000002100 */
[----:B------:R-:W3:Y:S01]  /*0080*/  LDCU UR6, c[0x0][0x368] ;  /* 0x00006d00ff0677ac */ /* 0x000ee20008000800 */
[----:B------:R-:W3:Y:S01]  /*0090*/  S2R R9, SR_CTAID.Z ;  /* 0x0000000000097919 */ /* 0x000ee20000002700 */
[----:B------:R-:W4:Y:S01]  /*00a0*/  LDCU UR7, c[0x0][0x3a0] ;  /* 0x00007400ff0777ac */ /* 0x000f220008000800 */
[----:B------:R-:W3:Y:S01]  /*00b0*/  S2R R2, SR_TID.Z ;  /* 0x0000000000027919 */ /* 0x000ee20000002300 */
[----:B0-----:R-:W-:-:S05]  /*00c0*/  IMAD R8, R8, UR5, R5 ;  /* 0x0000000508087c24 */ /* 0x001fca000f8e0205 */
[----:B--2---:R-:W-:Y:S01]  /*00d0*/  ISETP.GE.AND P0, PT, R8, UR9, PT ;  /* 0x0000000908007c0c */ /* 0x004fe2000bf06270 */
[----:B-1----:R-:W-:-:S05]  /*00e0*/  IMAD R0, R0, UR4, R3 ;  /* 0x0000000400007c24 */ /* 0x002fca000f8e0203 */
[----:B----4-:R-:W-:Y:S01]  /*00f0*/  ISETP.GE.OR P0, PT, R0, UR7, P0 ;  /* 0x0000000700007c0c */ /* 0x010fe20008706670 */
[----:B---3--:R-:W-:-:S05]  /*0100*/  IMAD R9, R9, UR6, R2 ;  /* 0x0000000609097c24 */ /* 0x008fca000f8e0202 */
[----:B------:R-:W-:-:S13]  /*0110*/  ISETP.GE.OR P0, PT, R9, UR8, P0 ;  /* 0x0000000809007c0c */ /* 0x000fda0008706670 */
[----:B------:R-:W-:Y:S05]  /*0120*/  @P0 EXIT ;  /* 0x000000000000094d */ /* 0x000fea0003800000 */
[----:B------:R-:W0:Y:S01]  /*0130*/  LDC.64 R4, c[0x0][0x388] ;  /* 0x0000e200ff047b82 */ /* 0x000e220000000a00 */
[----:B------:R-:W1:Y:S01]  /*0140*/  LDCU.64 UR4, c[0x0][0x358] ;  /* 0x00006b00ff0477ac */ /* 0x000e620008000a00 */
[----:B------:R-:W-:-:S04]  /*0150*/  IMAD R9, R9, UR9, R8 ;  /* 0x0000000909097c24 */ /* 0x000fc8000f8e0208 */
[C---:B------:R-:W-:Y:S02]  /*0160*/  IMAD R11, R9.reuse, UR7, R0 ;  /* 0x00000007090b7c24 */ /* 0x040fe4000f8e0200 */
[----:B------:R-:W2:Y:S08]  /*0170*/  LDC.64 R2, c[0x0][0x380] ;  /* 0x0000e000ff027b82 */ /* 0x000eb00000000a00 */
[----:B------:R-:W3:Y:S01]  /*0180*/  LDC.64 R6, c[0x0][0x390] ;  /* 0x0000e400ff067b82 */ /* 0x000ee20000000a00 */
[----:B0-----:R-:W-:-:S06]  /*0190*/  IMAD.WIDE.U32 R4, R9, 0x8, R4 ;  /* 0x0000000809047825 */ /* 0x001fcc00078e0004 */
[----:B-1----:R-:W4:Y:S01]  /*01a0*/  LDG.E.64 R4, desc[UR4][R4.64] ;  /* 0x0000000404047981 */ /* 0x002f22000c1e1b00 */
[----:B--2---:R-:W-:-:S05]  /*01b0*/  IMAD.WIDE R2, R11, 0x8, R2 ;  /* 0x000000080b027825 */ /* 0x004fca00078e0202 */
[----:B------:R-:W4:Y:S01]  /*01c0*/  LDG.E.64 R10, desc[UR4][R2.64] ;  /* 0x00000004020a7981 */ /* 0x000f22000c1e1b00 */
[----:B---3--:R-:W-:-:S06]  /*01d0*/  IMAD.WIDE.U32 R6, R9, 0x8, R6 ;  /* 0x0000000809067825 */ /* 0x008fcc00078e0006 */
[----:B------:R-:W2:Y:S01]  /*01e0*/  LDG.E.64 R6, desc[UR4][R6.64] ;  /* 0x0000000406067981 */ /* 0x000ea2000c1e1b00 */
[-C--:B----4-:R-:W-:Y:S01]  /*01f0*/  FMUL R0, R10, R5.reuse ;  /* 0x000000050a007220 */ /* 0x090fe20000400000 */
[----:B------:R-:W-:-:S03]  /*0200*/  FMUL R9, R11, R5 ;  /* 0x000000050b097220 */ /* 0x000fc60000400000 */
[-C--:B------:R-:W-:Y:S01]  /*0210*/  FFMA R0, R11, R4.reuse, -R0 ;  /* 0x000000040b007223 */ /* 0x080fe20000000800 */
[----:B------:R-:W-:-:S03]  /*0220*/  FFMA R9, R10, R4, R9 ;  /* 0x000000040a097223 */ /* 0x000fc60000000009 */
[C---:B--2---:R-:W-:Y:S01]  /*0230*/  FMUL R11, R7.reuse, R0 ;  /* 0x00000000070b7220 */ /* 0x044fe20000400000 */
[----:B------:R-:W-:-:S03]  /*0240*/  FMUL R13, R7, R9 ;  /* 0x00000009070d7220 */ /* 0x000fc60000400000 */
[C---:B------:R-:W-:Y:S01]  /*0250*/  FFMA R8, R6.reuse, R9, R11 ;  /* 0x0000000906087223 */ /* 0x040fe2000000000b */
[----:B------:R-:W-:-:S05]  /*0260*/  FFMA R9, R6, R0, -R13 ;  /* 0x0000000006097223 */ /* 0x000fca000000080d */
[----:B------:R-:W-:Y:S01]  /*0270*/  STG.E.64 desc[UR4][R2.64], R8 ;  /* 0x0000000802007986 */ /* 0x000fe2000c101b04 */
[----:B------:R-:W-:Y:S05]  /*0280*/  EXIT ;  /* 0x000000000000794d */ /* 0x000fea0003800000 */
.L_x_0:
[----:B------:R-:W-:-:S00]  /*0290*/  BRA `(.L_x_0) ;  /* 0xfffffffc00fc7947 */ /* 0x000fc0000383ffff */
[----:B------:R-:W-:-:S00]  /*02a0*/  NOP ;  /* 0x0000000000007918 */ /* 0x000fc00000000000 */
        /* <DEDUP_REMOVED lines=13> */
.L_x_77:


//--------------------- .text._Z6shiftsP6float2S0_S0_iii --------------------------
	.section	.text._Z6shiftsP6float2S0_S0_iii,"ax",@progbits
	.align	128
        .global         _Z6shiftsP6float2S0_S0_iii
        .type           _Z6shiftsP6float2S0_S0_iii,@function
        .size           _Z6shiftsP6float2S0_S0_iii,(.L_x_78 - _Z6shiftsP6float2S0_S0_iii)
        .other          _Z6shiftsP6float2S0_S0_iii,@"STO_CUDA_ENTRY STV_DEFAULT"
_Z6shiftsP6float2S0_S0_iii:
.text._Z6shiftsP6float2S0_S0_iii:
        /* <DEDUP_REMOVED lines=33> */
[-C--:B------:R-:W-:Y:S01]  /*0210*/  FFMA R0, R11, R4.reuse, R0 ;  /* 0x000000040b007223 */ /* 0x080fe20000000000 */
[----:B------:R-:W-:-:S03]  /*0220*/  FFMA R9, R10, R4, -R9 ;  /* 0x000000040a097223 */ /* 0x000fc60000000809 */
[-C--:B--2---:R-:W-:Y:S01]  /*0230*/  FMUL R11, R7, R0.reuse ;  /* 0x00000000070b7220 */ /* 0x084fe20000400000 */
[----:B------:R-:W-:-:S03]  /*0240*/  FMUL R0, R6, R0 ;  /* 0x0000000006007220 */ /* 0x000fc60000400000 */
[-C--:B------:R-:W-:Y:S01]  /*0250*/  FFMA R8, R6, R9.reuse, -R11 ;  /* 0x0000000906087223 */ /* 0x080fe2000000080b */
[----:B------:R-:W-:-:S05]  /*0260*/  FFMA R9, R7, R9, R0 ;  /* 0x0000000907097223 */ /* 0x000fca0000000000 */
[----:B------:R-:W-:Y:S01]  /*0270*/  STG.E.64 desc[UR4][R2.64], R8 ;  /* 0x0000000802007986 */ /* 0x000fe2000c101b04 */
[----:B------:R-:W-:Y:S05]  /*0280*/  EXIT ;  /* 0x000000000000794d */ /* 0x000fea0003800000 */
.L_x_1:
        /* <DEDUP_REMOVED lines=15> */
.L_x_78:


//--------------------- .text._Z10takeshiftsP6float2S0_PfS1_ii --------------------------
	.section	.text._Z10takeshiftsP6float2S0_PfS1_ii,"ax",@progbits
	.align	128
        .global         _Z10takeshiftsP6float2S0_PfS1_ii
        .type           _Z10takeshiftsP6float2S0_PfS1_ii,@function
        .size           _Z10takeshiftsP6float2S0_PfS1_ii,(.L_x_79 - _Z10takeshiftsP6float2S0_PfS1_ii)
        .other          _Z10takeshiftsP6float2S0_PfS1_ii,@"STO_CUDA_ENTRY STV_DEFAULT"
_Z10takeshiftsP6float2S0_PfS1_ii:
.text._Z10takeshiftsP6float2S0_PfS1_ii:
        /* <DEDUP_REMOVED lines=8> */
[----:B0-----:R-:W-:-:S05]  /*0080*/  IMAD R3, R3, UR5, R2 ;  /* 0x0000000503037c24 */ /* 0x001fca000f8e0202 */
[----:B--2---:R-:W-:Y:S01]  /*0090*/  ISETP.GE.AND P0, PT, R3, UR8, PT ;  /* 0x0000000803007c0c */ /* 0x004fe2000bf06270 */
[----:B-1----:R-:W-:-:S05]  /*00a0*/  IMAD R0, R0, UR4, R5 ;  /* 0x0000000400007c24 */ /* 0x002fca000f8e0205 */
[----:B------:R-:W-:-:S13]  /*00b0*/  ISETP.GE.OR P0, PT, R0, UR9, P0 ;  /* 0x0000000900007c0c */ /* 0x000fda0008706670 */
[----:B------:R-:W-:Y:S05]  /*00c0*/  @P0 EXIT ;  /* 0x000000000000094d */ /* 0x000fea0003800000 */
[----:B------:R-:W0:Y:S01]  /*00d0*/  LDC.64 R16, c[0x0][0x390] ;  /* 0x0000e400ff107b82 */ /* 0x000e220000000a00 */
[----:B------:R-:W1:Y:S01]  /*00e0*/  LDCU.64 UR6, c[0x0][0x358] ;  /* 0x00006b00ff0677ac */ /* 0x000e620008000a00 */
[----:B------:R-:W-:-:S04]  /*00f0*/  IMAD R0, R3, UR9, R0 ;  /* 0x0000000903007c24 */ /* 0x000fc8000f8e0200 */
[----:B0-----:R-:W-:-:S05]  /*0100*/  IMAD.WIDE R16, R0, 0x4, R16 ;  /* 0x0000000400107825 */ /* 0x001fca00078e0210 */
[----:B-1----:R-:W2:Y:S01]  /*0110*/  LDG.E R3, desc[UR6][R16.64] ;  /* 0x0000000610037981 */ /* 0x002ea2000c1e1900 */
[----:B------:R-:W-:Y:S01]  /*0120*/  IMAD.MOV.U32 R2, RZ, RZ, 0x3f000000 ;  /* 0x3f000000ff027424 */ /* 0x000fe200078e00ff */
[----:B------:R-:W-:Y:S01]  /*0130*/  UMOV UR10, 0x54411744 ;  /* 0x54411744000a7882 */ /* 0x000fe20000000000 */
[----:B------:R-:W-:Y:S01]  /*0140*/  UMOV UR11, 0x401921fb ;  /* 0x401921fb000b7882 */ /* 0x000fe20000000000 */
[----:B------:R-:W-:Y:S02]  /*0150*/  BSSY.RECONVERGENT B0, `(.L_x_2) ;  /* 0x0000070000007945 */ /* 0x000fe40003800200 */
[----:B--2---:R-:W-:-:S05]  /*0160*/  LOP3.LUT R4, R2, 0x80000000, R3, 0xb8, !PT ;  /* 0x8000000002047812 */ /* 0x004fca00078eb803 */
[----:B------:R-:W-:-:S06]  /*0170*/  FADD.RZ R6, R3, R4 ;  /* 0x0000000403067221 */ /* 0x000fcc000000c000 */
[----:B------:R-:W0:Y:S02]  /*0180*/  FRND.TRUNC R6, R6 ;  /* 0x0000000600067307 */ /* 0x000e24000020d000 */
[----:B0-----:R-:W-:-:S06]  /*0190*/  FADD R3, R3, -R6 ;  /* 0x8000000603037221 */ /* 0x001fcc0000000000 */
[----:B------:R-:W0:Y:S02]  /*01a0*/  F2F.F64.F32 R4, R3 ;  /* 0x0000000300047310 */ /* 0x000e240000201800 */
[----:B0-----:R-:W-:-:S06]  /*01b0*/  DMUL R4, R4, UR10 ;  /* 0x0000000a04047c28 */ /* 0x001fcc0008000000 */
[----:B------:R-:W0:Y:S02]  /*01c0*/  F2F.F32.F64 R9, R4 ;  /* 0x0000000400097310 */ /* 0x000e240000301000 */
[C---:B0-----:R-:W-:Y:S01]  /*01d0*/  FMUL R7, R9.reuse, 0.63661974668502807617 ;  /* 0x3f22f98309077820 */ /* 0x041fe20000400000 */
[----:B------:R-:W-:-:S05]  /*01e0*/  FSETP.GE.AND P0, PT, |R9|, 105615, PT ;  /* 0x47ce47800900780b */ /* 0x000fca0003f06200 */
[----:B------:R-:W0:Y:S02]  /*01f0*/  F2I.NTZ R18, R7 ;  /* 0x0000000700127305 */ /* 0x000e240000203100 */
[----:B0-----:R-:W-:-:S05]  /*0200*/  I2FP.F32.S32 R8, R18 ;  /* 0x0000001200087245 */ /* 0x001fca0000201400 */
[----:B------:R-:W-:-:S04]  /*0210*/  FFMA R11, R8, -1.5707962512969970703, R9 ;  /* 0xbfc90fda080b7823 */ /* 0x000fc80000000009 */
[----:B------:R-:W-:-:S04]  /*0220*/  FFMA R11, R8, -7.5497894158615963534e-08, R11 ;  /* 0xb3a22168080b7823 */ /* 0x000fc8000000000b */
[----:B------:R-:W-:Y:S01]  /*0230*/  FFMA R12, R8, -5.3903029534742383927e-15, R11 ;  /* 0xa7c234c5080c7823 */ /* 0x000fe2000000000b */
[----:B------:R-:W-:Y:S06]  /*0240*/  @!P0 BRA `(.L_x_3) ;  /* 0x0000000400808947 */ /* 0x000fec0003800000 */
[----:B------:R-:W-:-:S13]  /*0250*/  FSETP.NEU.AND P0, PT, |R9|, +INF , PT ;  /* 0x7f8000000900780b */ /* 0x000fda0003f0d200 */
[----:B------:R-:W-:Y:S01]  /*0260*/  @!P0 FMUL R12, RZ, R9 ;  /* 0x00000009ff0c8220 */ /* 0x000fe20000400000 */
[----:B------:R-:W-:Y:S01]  /*0270*/  @!P0 IMAD.MOV.U32 R18, RZ, RZ, RZ ;  /* 0x000000ffff128224 */ /* 0x000fe200078e00ff */
[----:B------:R-:W-:Y:S06]  /*0280*/  @!P0 BRA `(.L_x_3) ;  /* 0x0000000400708947 */ /* 0x000fec0003800000 */
[----:B------:R-:W-:Y:S01]  /*0290*/  IMAD.SHL.U32 R3, R9, 0x100, RZ ;  /* 0x0000010009037824 */ /* 0x000fe200078e00ff */
[----:B------:R-:W0:Y:S01]  /*02a0*/  LDCU.64 UR8, c[0x4][URZ] ;  /* 0x01000000ff0877ac */ /* 0x000e220008000a00 */
[----:B------:R-:W-:Y:S02]  /*02b0*/  IMAD.MOV.U32 R10, RZ, RZ, RZ ;  /* 0x000000ffff0a7224 */ /* 0x000fe400078e00ff */
[----:B------:R-:W-:Y:S01]  /*02c0*/  IMAD.MOV.U32 R18, RZ, RZ, RZ ;  /* 0x000000ffff127224 */ /* 0x000fe200078e00ff */
[----:B------:R-:W-:Y:S01]  /*02d0*/  LOP3.LUT R11, R3, 0x80000000, RZ, 0xfc, !PT ;  /* 0x80000000030b7812 */ /* 0x000fe200078efcff */
[----:B------:R-:W-:Y:S01]  /*02e0*/  UMOV UR5, URZ ;  /* 0x000000ff00057c82 */ /* 0x000fe20008000000 */
[----:B------:R-:W-:-:S05]  /*02f0*/  UMOV UR4, URZ ;  /* 0x000000ff00047c82 */ /* 0x000fca0008000000 */
.L_x_4:
[----:B0-----:R-:W-:Y:S01]  /*0300*/  IMAD.U32 R14, RZ, RZ, UR8 ;  /* 0x00000008ff0e7e24 */ /* 0x001fe2000f8e00ff */
[----:B------:R-:W-:-:S05]  /*0310*/  MOV R15, UR9 ;  /* 0x00000009000f7c02 */ /* 0x000fca0008000f00 */
[----:B------:R-:W2:Y:S01]  /*0320*/  LDG.E.CONSTANT R12, desc[UR6][R14.64] ;  /* 0x000000060e0c7981 */ /* 0x000ea2000c1e9900 */
[----:B------:R-:W-:Y:S01]  /*0330*/  UIADD3 UR4, UPT, UPT, UR4, 0x1, URZ ;  /* 0x0000000104047890 */ /* 0x000fe2000fffe0ff */
[C---:B------:R-:W-:Y:S01]  /*0340*/  ISETP.EQ.AND P0, PT, R18.reuse, RZ, PT ;  /* 0x000000ff1200720c */ /* 0x040fe20003f02270 */
[----:B------:R-:W-:Y:S01]  /*0350*/  UIADD3 UR8, UP1, UPT, UR8, 0x4, URZ ;  /* 0x0000000408087890 */ /* 0x000fe2000ff3e0ff */
[C---:B------:R-:W-:Y:S01]  /*0360*/  ISETP.EQ.AND P1, PT, R18.reuse, 0x4, PT ;  /* 0x000000041200780c */ /* 0x040fe20003f22270 */
[----:B------:R-:W-:Y:S01]  /*0370*/  UISETP.NE.AND UP0, UPT, UR4, 0x6, UPT ;  /* 0x000000060400788c */ /* 0x000fe2000bf05270 */
[C---:B------:R-:W-:Y:S01]  /*0380*/  ISETP.EQ.AND P2, PT, R18.reuse, 0x8, PT ;  /* 0x000000081200780c */ /* 0x040fe20003f42270 */
[----:B------:R-:W-:Y:S01]  /*0390*/  UIADD3.X UR9, UPT, UPT, URZ, UR9, URZ, UP1, !UPT ;  /* 0x00000009ff097290 */ /* 0x000fe20008ffe4ff */
[C---:B------:R-:W-:Y:S02]  /*03a0*/  ISETP.EQ.AND P3, PT, R18.reuse, 0xc, PT ;  /* 0x0000000c1200780c */ /* 0x040fe40003f62270 */
[----:B------:R-:W-:-:S02]  /*03b0*/  ISETP.EQ.AND P4, PT, R18, 0x10, PT ;  /* 0x000000101200780c */ /* 0x000fc40003f82270 */
[C---:B------:R-:W-:Y:S02]  /*03c0*/  ISETP.EQ.AND P5, PT, R18.reuse, 0x14, PT ;  /* 0x000000141200780c */ /* 0x040fe40003fa2270 */
[----:B------:R-:W-:Y:S01]  /*03d0*/  IADD3 R18, PT, PT, R18, 0x4, RZ ;  /* 0x0000000412127810 */ /* 0x000fe20007ffe0ff */
[----:B--2---:R-:W-:-:S03]  /*03e0*/  IMAD.WIDE.U32 R12, R12, R11, RZ ;  /* 0x0000000b0c0c7225 */ /* 0x004fc600078e00ff */
[----:B------:R-:W-:-:S04]  /*03f0*/  IADD3 R12, P6, PT, R12, R10, RZ ;  /* 0x0000000a0c0c7210 */ /* 0x000fc80007fde0ff */
[----:B------:R-:W-:Y:S01]  /*0400*/  IADD3.X R10, PT, PT, R13, UR5, RZ, P6, !PT ;  /* 0x000000050d0a7c10 */ /* 0x000fe2000b7fe4ff */
[--C-:B------:R-:W-:Y:S02]  /*0410*/  @P0 IMAD.MOV.U32 R3, RZ, RZ, R12.reuse ;  /* 0x000000ffff030224 */ /* 0x100fe400078e000c */
[--C-:B------:R-:W-:Y:S02]  /*0420*/  @P1 IMAD.MOV.U32 R4, RZ, RZ, R12.reuse ;  /* 0x000000ffff041224 */ /* 0x100fe400078e000c */
[--C-:B------:R-:W-:Y:S02]  /*0430*/  @P2 IMAD.MOV.U32 R5, RZ, RZ, R12.reuse ;  /* 0x000000ffff052224 */ /* 0x100fe400078e000c */
[--C-:B------:R-:W-:Y:S02]  /*0440*/  @P3 IMAD.MOV.U32 R6, RZ, RZ, R12.reuse ;  /* 0x000000ffff063224 */ /* 0x100fe400078e000c */
[--C-:B------:R-:W-:Y:S02]  /*0450*/  @P4 IMAD.MOV.U32 R7, RZ, RZ, R12.reuse ;  /* 0x000000ffff074224 */ /* 0x100fe400078e000c */
[----:B------:R-:W-:Y:S01]  /*0460*/  @P5 IMAD.MOV.U32 R8, RZ, RZ, R12 ;  /* 0x000000ffff085224 */ /* 0x000fe200078e000c */
[----:B------:R-:W-:Y:S06]  /*0470*/  BRA.U UP0, `(.L_x_4) ;  /* 0xfffffffd00a07547 */ /* 0x000fec000b83ffff */
[----:B------:R-:W-:Y:S01]  /*0480*/  SHF.R.U32.HI R11, RZ, 0x17, R9 ;  /* 0x00000017ff0b7819 */ /* 0x000fe20000011609 */
[----:B------:R-:W-:Y:S03]  /*0490*/  BSSY.RECONVERGENT B1, `(.L_x_5) ;  /* 0x0000029000017945 */ /* 0x000fe60003800200 */
[C---:B------:R-:W-:Y:S02]  /*04a0*/  LOP3.LUT R12, R11.reuse, 0xe0, RZ, 0xc0, !PT ;  /* 0x000000e00b0c7812 */ /* 0x040fe400078ec0ff */
[----:B------:R-:W-:-:S03]  /*04b0*/  LOP3.LUT P6, RZ, R11, 0x1f, RZ, 0xc0, !PT ;  /* 0x0000001f0bff7812 */ /* 0x000fc600078cc0ff */
[----:B------:R-:W-:-:S05]  /*04c0*/  VIADD R12, R12, 0xffffff80 ;  /* 0xffffff800c0c7836 */ /* 0x000fca0000000000 */
[----:B------:R-:W-:-:S05]  /*04d0*/  SHF.R.U32.HI R12, RZ, 0x5, R12 ;  /* 0x00000005ff0c7819 */ /* 0x000fca000001160c */
[----:B------:R-:W-:-:S05]  /*04e0*/  IMAD.U32 R15, R12, -0x4, RZ ;  /* 0xfffffffc0c0f7824 */ /* 0x000fca00078e00ff */
[C---:B------:R-:W-:Y:S02]  /*04f0*/  ISETP.EQ.AND P3, PT, R15.reuse, -0x18, PT ;  /* 0xffffffe80f00780c */ /* 0x040fe40003f62270 */
[C---:B------:R-:W-:Y:S02]  /*0500*/  ISETP.EQ.AND P4, PT, R15.reuse, -0x14, PT ;  /* 0xffffffec0f00780c */ /* 0x040fe40003f82270 */
[C---:B------:R-:W-:Y:S02]  /*0510*/  ISETP.EQ.AND P2, PT, R15.reuse, -0x10, PT ;  /* 0xfffffff00f00780c */ /* 0x040fe40003f42270 */
[C---:B------:R-:W-:Y:S02]  /*0520*/  ISETP.EQ.AND P1, PT, R15.reuse, -0xc, PT ;  /* 0xfffffff40f00780c */ /* 0x040fe40003f22270 */
[C---:B------:R-:W-:Y:S02]  /*0530*/  ISETP.EQ.AND P0, PT, R15.reuse, -0x8, PT ;  /* 0xfffffff80f00780c */ /* 0x040fe40003f02270 */
[----:B------:R-:W-:-:S03]  /*0540*/  ISETP.EQ.AND P5, PT, R15, RZ, PT ;  /* 0x000000ff0f00720c */ /* 0x000fc60003fa2270 */
[--C-:B------:R-:W-:Y:S01]  /*0550*/  @P3 IMAD.MOV.U32 R12, RZ, RZ, R3.reuse ;  /* 0x000000ffff0c3224 */ /* 0x100fe200078e0003 */
[C---:B------:R-:W-:Y:S01]  /*0560*/  ISETP.EQ.AND P3, PT, R15.reuse, -0x4, PT ;  /* 0xfffffffc0f00780c */ /* 0x040fe20003f62270 */
[----:B------:R-:W-:Y:S02]  /*0570*/  @P4 IMAD.MOV.U32 R13, RZ, RZ, R3 ;  /* 0x000000ffff0d4224 */ /* 0x000fe400078e0003 */
[--C-:B------:R-:W-:Y:S01]  /*0580*/  @P4 IMAD.MOV.U32 R12, RZ, RZ, R4.reuse ;  /* 0x000000ffff0c4224 */ /* 0x100fe200078e0004 */
[----:B------:R-:W-:Y:S01]  /*0590*/  ISETP.EQ.AND P4, PT, R15, 0x4, PT ;  /* 0x000000040f00780c */ /* 0x000fe20003f82270 */
[----:B------:R-:W-:Y:S01]  /*05a0*/  @P2 IMAD.MOV.U32 R13, RZ, RZ, R4 ;  /* 0x000000ffff0d2224 */ /* 0x000fe200078e0004 */
[----:B------:R-:W-:Y:S01]  /*05b0*/  @P2 MOV R12, R5 ;  /* 0x00000005000c2202 */ /* 0x000fe20000000f00 */
[----:B------:R-:W-:Y:S02]  /*05c0*/  @P1 IMAD.MOV.U32 R12, RZ, RZ, R6 ;  /* 0x000000ffff0c1224 */ /* 0x000fe400078e0006 */
[----:B------:R-:W-:-:S02]  /*05d0*/  @P0 IMAD.MOV.U32 R12, RZ, RZ, R7 ;  /* 0x000000ffff0c0224 */ /* 0x000fc400078e0007 */
[----:B------:R-:W-:Y:S02]  /*05e0*/  @P1 IMAD.MOV.U32 R13, RZ, RZ, R5 ;  /* 0x000000ffff0d1224 */ /* 0x000fe400078e0005 */
[----:B------:R-:W-:Y:S02]  /*05f0*/  @P3 IMAD.MOV.U32 R12, RZ, RZ, R8 ;  /* 0x000000ffff0c3224 */ /* 0x000fe400078e0008 */
[----:B------:R-:W-:Y:S02]  /*0600*/  @P5 IMAD.MOV.U32 R12, RZ, RZ, R10 ;  /* 0x000000ffff0c5224 */ /* 0x000fe400078e000a */
[----:B------:R-:W-:Y:S02]  /*0610*/  @P0 IMAD.MOV.U32 R13, RZ, RZ, R6 ;  /* 0x000000ffff0d0224 */ /* 0x000fe400078e0006 */
[----:B------:R-:W-:Y:S01]  /*0620*/  @P3 IMAD.MOV.U32 R13, RZ, RZ, R7 ;  /* 0x000000ffff0d3224 */ /* 0x000fe200078e0007 */
[----:B------:R-:W-:Y:S01]  /*0630*/  @P5 MOV R13, R8 ;  /* 0x00000008000d5202 */ /* 0x000fe20000000f00 */
[----:B------:R-:W-:-:S02]  /*0640*/  @P4 IMAD.MOV.U32 R13, RZ, RZ, R10 ;  /* 0x000000ffff0d4224 */ /* 0x000fc400078e000a */
[----:B------:R-:W-:Y:S01]  /*0650*/  IMAD.MOV.U32 R14, RZ, RZ, R12 ;  /* 0x000000ffff0e7224 */ /* 0x000fe200078e000c */
[----:B------:R-:W-:Y:S06]  /*0660*/  @!P6 BRA `(.L_x_6) ;  /* 0x00000000002ce947 */ /* 0x000fec0003800000 */
[----:B------:R-:W-:Y:S01]  /*0670*/  @P2 IMAD.MOV.U32 R12, RZ, RZ, R3 ;  /* 0x000000ffff0c2224 */ /* 0x000fe200078e0003 */
[----:B------:R-:W-:Y:S01]  /*0680*/  LOP3.LUT R11, R11, 0x1f, RZ, 0xc0, !PT ;  /* 0x0000001f0b0b7812 */ /* 0x000fe200078ec0ff */
[----:B------:R-:W-:Y:S02]  /*0690*/  @P1 IMAD.MOV.U32 R12, RZ, RZ, R4 ;  /* 0x000000ffff0c1224 */ /* 0x000fe400078e0004 */
[----:B------:R-:W-:Y:S01]  /*06a0*/  @P0 IMAD.MOV.U32 R12, RZ, RZ, R5 ;  /* 0x000000ffff0c0224 */ /* 0x000fe200078e0005 */
[----:B------:R-:W-:Y:S02]  /*06b0*/  ISETP.EQ.AND P0, PT, R15, 0x8, PT ;  /* 0x000000080f00780c */ /* 0x000fe40003f02270 */
[----:B------:R-:W-:Y:S01]  /*06c0*/  @P3 MOV R12, R6 ;  /* 0x00000006000c3202 */ /* 0x000fe20000000f00 */
[----:B------:R-:W-:Y:S01]  /*06d0*/  @P5 IMAD.MOV.U32 R12, RZ, RZ, R7 ;  /* 0x000000ffff0c5224 */ /* 0x000fe200078e0007 */
[----:B------:R-:W-:Y:S01]  /*06e0*/  SHF.L.W.U32.HI R14, R13, R11, R14 ;  /* 0x0000000b0d0e7219 */ /* 0x000fe20000010e0e */
[----:B------:R-:W-:-:S08]  /*06f0*/  @P4 IMAD.MOV.U32 R12, RZ, RZ, R8 ;  /* 0x000000ffff0c4224 */ /* 0x000fd000078e0008 */
[----:B------:R-:W-:-:S05]  /*0700*/  @P0 IMAD.MOV.U32 R12, RZ, RZ, R10 ;  /* 0x000000ffff0c0224 */ /* 0x000fca00078e000a */
[----:B------:R-:W-:-:S07]  /*0710*/  SHF.L.W.U32.HI R13, R12, R11, R13 ;  /* 0x0000000b0c0d7219 */ /* 0x000fce0000010e0d */
.L_x_6:
[----:B------:R-:W-:Y:S05]  /*0720*/  BSYNC.RECONVERGENT B1 ;  /* 0x0000000000017941 */ /* 0x000fea0003800200 */
.L_x_5:
[C---:B------:R-:W-:Y:S01]  /*0730*/  SHF.L.W.U32.HI R18, R13.reuse, 0x2, R14 ;  /* 0x000000020d127819 */ /* 0x040fe20000010e0e */
[----:B------:R-:W-:Y:S01]  /*0740*/  IMAD.SHL.U32 R13, R13, 0x4, RZ ;  /* 0x000000040d0d7824 */ /* 0x000fe200078e00ff */
[----:B------:R-:W-:Y:S01]  /*0750*/  UMOV UR4, 0x54442d19 ;  /* 0x54442d1900047882 */ /* 0x000fe20000000000 */
[----:B------:R-:W-:Y:S01]  /*0760*/  UMOV UR5, 0x3bf921fb ;  /* 0x3bf921fb00057882 */ /* 0x000fe20000000000 */
[----:B------:R-:W-:Y:S02]  /*0770*/  SHF.R.S32.HI R10, RZ, 0x1f, R18 ;  /* 0x0000001fff0a7819 */ /* 0x000fe40000011412 */
[----:B------:R-:W-:Y:S02]  /*0780*/  ISETP.GE.AND P0, PT, R9, RZ, PT ;  /* 0x000000ff0900720c */ /* 0x000fe40003f06270 */
[C---:B------:R-:W-:Y:S02]  /*0790*/  LOP3.LUT R12, R10.reuse, R13, RZ, 0x3c, !PT ;  /* 0x0000000d0a0c7212 */ /* 0x040fe400078e3cff */
[----:B------:R-:W-:-:S02]  /*07a0*/  LOP3.LUT R13, R10, R18, RZ, 0x3c, !PT ;  /* 0x000000120a0d7212 */ /* 0x000fc400078e3cff */
[----:B------:R-:W-:Y:S02]  /*07b0*/  SHF.R.U32.HI R14, RZ, 0x1e, R14 ;  /* 0x0000001eff0e7819 */ /* 0x000fe4000001160e */
[----:B------:R-:W0:Y:S01]  /*07c0*/  I2F.F64.S64 R10, R12 ;  /* 0x0000000c000a7312 */ /* 0x000e220000301c00 */
[C---:B------:R-:W-:Y:S02]  /*07d0*/  LOP3.LUT R9, R18.reuse, R9, RZ, 0x3c, !PT ;  /* 0x0000000912097212 */ /* 0x040fe400078e3cff */
[----:B------:R-:W-:Y:S02]  /*07e0*/  LEA.HI R18, R18, R14, RZ, 0x1 ;  /* 0x0000000e12127211 */ /* 0x000fe400078f08ff */
[----:B------:R-:W-:-:S03]  /*07f0*/  ISETP.GE.AND P1, PT, R9, RZ, PT ;  /* 0x000000ff0900720c */ /* 0x000fc60003f26270 */
[----:B------:R-:W-:-:S04]  /*0800*/  IMAD.MOV R9, RZ, RZ, -R18 ;  /* 0x000000ffff097224 */ /* 0x000fc800078e0a12 */
[----:B------:R-:W-:Y:S01]  /*0810*/  @!P0 IMAD.MOV.U32 R18, RZ, RZ, R9 ;  /* 0x000000ffff128224 */ /* 0x000fe200078e0009 */
[----:B0-----:R-:W-:-:S10]  /*0820*/  DMUL R10, R10, UR4 ;  /* 0x000000040a0a7c28 */ /* 0x001fd40008000000 */
[----:B------:R-:W0:Y:S02]  /*0830*/  F2F.F32.F64 R10, R10 ;  /* 0x0000000a000a7310 */ /* 0x000e240000301000 */
[----:B0-----:R-:W-:-:S07]  /*0840*/  FSEL R12, -R10, R10, !P1 ;  /* 0x0000000a0a0c7208 */ /* 0x001fce0004800100 */
.L_x_3:
[----:B------:R-:W-:Y:S05]  /*0850*/  BSYNC.RECONVERGENT B0 ;  /* 0x0000000000007941 */ /* 0x000fea0003800200 */
.L_x_2:
[----:B------:R-:W-:Y:S01]  /*0860*/  MOV R9, 0x37cbac00 ;  /* 0x37cbac0000097802 */ /* 0x000fe20000000f00 */
[----:B------:R-:W-:Y:S01]  /*0870*/  FMUL R13, R12, R12 ;  /* 0x0000000c0c0d7220 */ /* 0x000fe20000400000 */
[C---:B------:R-:W-:Y:S01]  /*0880*/  LOP3.LUT R10, R18.reuse, 0x1, RZ, 0xc0, !PT ;  /* 0x00000001120a7812 */ /* 0x040fe200078ec0ff */
[----:B------:R-:W0:Y:S01]  /*0890*/  LDC.64 R14, c[0x0][0x380] ;  /* 0x0000e000ff0e7b82 */ /* 0x000e220000000a00 */
[----:B------:R-:W-:Y:S02]  /*08a0*/  VIADD R18, R18, 0x1 ;  /* 0x0000000112127836 */ /* 0x000fe40000000000 */
[----:B------:R-:W-:Y:S01]  /*08b0*/  FFMA R11, R13, R9, -0.0013887860113754868507 ;  /* 0xbab607ed0d0b7423 */ /* 0x000fe20000000009 */
[----:B------:R-:W-:Y:S01]  /*08c0*/  ISETP.NE.U32.AND P0, PT, R10, 0x1, PT ;  /* 0x000000010a00780c */ /* 0x000fe20003f05070 */
[----:B------:R-:W-:Y:S01]  /*08d0*/  IMAD.MOV.U32 R10, RZ, RZ, 0x3c0885e4 ;  /* 0x3c0885e4ff0a7424 */ /* 0x000fe200078e00ff */
[----:B------:R-:W-:Y:S02]  /*08e0*/  LOP3.LUT P1, RZ, R18, 0x2, RZ, 0xc0, !PT ;  /* 0x0000000212ff7812 */ /* 0x000fe4000782c0ff */
[----:B------:R-:W-:Y:S01]  /*08f0*/  FSEL R20, R11, -0.00019574658654164522886, P0 ;  /* 0xb94d41530b147808 */ /* 0x000fe20000000000 */
[----:B------:R-:W-:Y:S01]  /*0900*/  IMAD.MOV.U32 R11, RZ, RZ, 0x3e2aaaa8 ;  /* 0x3e2aaaa8ff0b7424 */ /* 0x000fe200078e00ff */
[----:B------:R-:W-:-:S02]  /*0910*/  FSEL R22, R10, 0.041666727513074874878, !P0 ;  /* 0x3d2aaabb0a167808 */ /* 0x000fc40004000000 */
[----:B------:R-:W-:Y:S02]  /*0920*/  FSEL R12, R12, 1, !P0 ;  /* 0x3f8000000c0c7808 */ /* 0x000fe40004000000 */
[----:B------:R-:W-:Y:S01]  /*0930*/  FSEL R19, -R11, -0.4999999701976776123, !P0 ;  /* 0xbeffffff0b137808 */ /* 0x000fe20004000100 */
[----:B------:R-:W-:-:S04]  /*0940*/  FFMA R20, R13, R20, R22 ;  /* 0x000000140d147223 */ /* 0x000fc80000000016 */
[C---:B------:R-:W-:Y:S01]  /*0950*/  FFMA R19, R13.reuse, R20, R19 ;  /* 0x000000140d137223 */ /* 0x040fe20000000013 */
[----:B------:R-:W-:-:S04]  /*0960*/  FFMA R13, R13, R12, RZ ;  /* 0x0000000c0d0d7223 */ /* 0x000fc800000000ff */
[----:B------:R-:W-:Y:S01]  /*0970*/  FFMA R21, R13, R19, R12 ;  /* 0x000000130d157223 */ /* 0x000fe2000000000c */
[----:B0-----:R-:W-:-:S04]  /*0980*/  IMAD.WIDE R14, R0, 0x8, R14 ;  /* 0x00000008000e7825 */ /* 0x001fc800078e020e */
[----:B------:R-:W-:-:S05]  /*0990*/  @P1 FADD R21, RZ, -R21 ;  /* 0x80000015ff151221 */ /* 0x000fca0000000000 */
[----:B------:R0:W-:Y:S04]  /*09a0*/  STG.E desc[UR6][R14.64], R21 ;  /* 0x000000150e007986 */ /* 0x0001e8000c101906 */
[----:B------:R-:W2:Y:S01]  /*09b0*/  LDG.E R17, desc[UR6][R16.64] ;  /* 0x0000000610117981 */ /* 0x000ea2000c1e1900 */
[----:B------:R-:W-:Y:S01]  /*09c0*/  BSSY.RECONVERGENT B0, `(.L_x_7) ;  /* 0x0000070000007945 */ /* 0x000fe20003800200 */
[----:B--2---:R-:W-:-:S05]  /*09d0*/  LOP3.LUT R12, R2, 0x80000000, R17, 0xb8, !PT ;  /* 0x80000000020c7812 */ /* 0x004fca00078eb811 */
[----:B------:R-:W-:-:S06]  /*09e0*/  FADD.RZ R20, R17, R12 ;  /* 0x0000000c11147221 */ /* 0x000fcc000000c000 */
[----:B------:R-:W1:Y:S02]  /*09f0*/  FRND.TRUNC R20, R20 ;  /* 0x0000001400147307 */ /* 0x000e64000020d000 */
[----:B-1----:R-:W-:-:S06]  /*0a00*/  FADD R22, R17, -R20 ;  /* 0x8000001411167221 */ /* 0x002fcc0000000000 */
[----:B------:R-:W1:Y:S02]  /*0a10*/  F2F.F64.F32 R12, R22 ;  /* 0x00000016000c7310 */ /* 0x000e640000201800 */
[----:B-1----:R-:W-:-:S06]  /*0a20*/  DMUL R12, R12, UR10 ;  /* 0x0000000a0c0c7c28 */ /* 0x002fcc0008000000 */
[----:B------:R-:W1:Y:S02]  /*0a30*/  F2F.F32.F64 R18, R12 ;  /* 0x0000000c00127310 */ /* 0x000e640000301000 */
[C---:B-1----:R-:W-:Y:S01]  /*0a40*/  FMUL R19, R18.reuse, 0.63661974668502807617 ;  /* 0x3f22f98312137820 */ /* 0x042fe20000400000 */
        /* <DEDUP_REMOVED lines=12> */
[----:B------:R-:W-:Y:S01]  /*0b10*/  MOV R21, RZ ;  /* 0x000000ff00157202 */ /* 0x000fe20000000f00 */
[----:B------:R-:W-:Y:S01]  /*0b20*/  IMAD.MOV.U32 R19, RZ, RZ, RZ ;  /* 0x000000ffff137224 */ /* 0x000fe200078e00ff */
[----:B------:R-:W0:Y:S02]  /*0b30*/  LDCU.64 UR8, c[0x4][URZ] ;  /* 0x01000000ff0877ac */ /* 0x000e240008000a00 */
[----:B------:R-:W-:Y:S01]  /*0b40*/  LOP3.LUT R20, R12, 0x80000000, RZ, 0xfc, !PT ;  /* 0x800000000c147812 */ /* 0x000fe200078efcff */
[----:B------:R-:W-:Y:S01]  /*0b50*/  UMOV UR5, URZ ;  /* 0x000000ff00057c82 */ /* 0x000fe20008000000 */
[----:B------:R-:W-:-:S05]  /*0b60*/  UMOV UR4, URZ ;  /* 0x000000ff00047c82 */ /* 0x000fca0008000000 */
.L_x_9:
[----:B0-----:R-:W-:Y:S02]  /*0b70*/  IMAD.U32 R13, RZ, RZ, UR9 ;  /* 0x00000009ff0d7e24 */ /* 0x001fe4000f8e00ff */
[----:B------:R-:W-:-:S05]  /*0b80*/  IMAD.U32 R12, RZ, RZ, UR8 ;  /* 0x00000008ff0c7e24 */ /* 0x000fca000f8e00ff */
        /* <DEDUP_REMOVED lines=10> */
[C---:B------:R-:W-:Y:S01]  /*0c30*/  ISETP.EQ.AND P5, PT, R21.reuse, 0x14, PT ;  /* 0x000000141500780c */ /* 0x040fe20003fa2270 */
[----:B------:R-:W-:Y:S02]  /*0c40*/  VIADD R21, R21, 0x4 ;  /* 0x0000000415157836 */ /* 0x000fe40000000000 */
[----:B--2---:R-:W-:-:S03]  /*0c50*/  IMAD.WIDE.U32 R16, R13, R20, RZ ;  /* 0x000000140d107225 */ /* 0x004fc600078e00ff */
[----:B------:R-:W-:-:S04]  /*0c60*/  IADD3 R16, P6, PT, R16, R19, RZ ;  /* 0x0000001310107210 */ /* 0x000fc80007fde0ff */
[----:B------:R-:W-:Y:S01]  /*0c70*/  IADD3.X R19, PT, PT, R17, UR5, RZ, P6, !PT ;  /* 0x0000000511137c10 */ /* 0x000fe2000b7fe4ff */
[--C-:B------:R-:W-:Y:S01]  /*0c80*/  @P0 IMAD.MOV.U32 R3, RZ, RZ, R16.reuse ;  /* 0x000000ffff030224 */ /* 0x100fe200078e0010 */
[----:B------:R-:W-:Y:S01]  /*0c90*/  @P4 MOV R7, R16 ;  /* 0x0000001000074202 */ /* 0x000fe20000000f00 */
        /* <DEDUP_REMOVED lines=20> */
[----:B------:R-:W-:Y:S01]  /*0de0*/  @P4 IMAD.MOV.U32 R13, RZ, RZ, R3 ;  /* 0x000000ffff0d4224 */ /* 0x000fe200078e0003 */
[----:B------:R-:W-:Y:S01]  /*0df0*/  @P4 MOV R20, R4 ;  /* 0x0000000400144202 */ /* 0x000fe20000000f00 */
[----:B------:R-:W-:Y:S01]  /*0e00*/  @P2 IMAD.MOV.U32 R13, RZ, RZ, R4 ;  /* 0x000000ffff0d2224 */ /* 0x000fe200078e0004 */
[----:B------:R-:W-:Y:S01]  /*0e10*/  ISETP.EQ.AND P4, PT, R21, 0x4, PT ;  /* 0x000000041500780c */ /* 0x000fe20003f82270 */
[--C-:B------:R-:W-:Y:S02]  /*0e20*/  @P1 IMAD.MOV.U32 R13, RZ, RZ, R5.reuse ;  /* 0x000000ffff0d1224 */ /* 0x100fe400078e0005 */
[----:B------:R-:W-:Y:S02]  /*0e30*/  @P0 IMAD.MOV.U32 R13, RZ, RZ, R6 ;  /* 0x000000ffff0d0224 */ /* 0x000fe400078e0006 */
[----:B------:R-:W-:-:S02]  /*0e40*/  @P2 IMAD.MOV.U32 R20, RZ, RZ, R5 ;  /* 0x000000ffff142224 */ /* 0x000fc400078e0005 */
[----:B------:R-:W-:Y:S02]  /*0e50*/  @P1 IMAD.MOV.U32 R20, RZ, RZ, R6 ;  /* 0x000000ffff141224 */ /* 0x000fe400078e0006 */
[----:B------:R-:W-:Y:S01]  /*0e60*/  @P3 MOV R13, R7 ;  /* 0x00000007000d3202 */ /* 0x000fe20000000f00 */
[--C-:B------:R-:W-:Y:S02]  /*0e70*/  @P5 IMAD.MOV.U32 R13, RZ, RZ, R8.reuse ;  /* 0x000000ffff0d5224 */ /* 0x100fe400078e0008 */
[----:B------:R-:W-:Y:S02]  /*0e80*/  @P0 IMAD.MOV.U32 R20, RZ, RZ, R7 ;  /* 0x000000ffff140224 */ /* 0x000fe400078e0007 */
[--C-:B------:R-:W-:Y:S02]  /*0e90*/  @P4 IMAD.MOV.U32 R13, RZ, RZ, R19.reuse ;  /* 0x000000ffff0d4224 */ /* 0x100fe400078e0013 */
[----:B------:R-:W-:Y:S02]  /*0ea0*/  @P3 IMAD.MOV.U32 R20, RZ, RZ, R8 ;  /* 0x000000ffff143224 */ /* 0x000fe400078e0008 */
[----:B------:R-:W-:-:S02]  /*0eb0*/  @P5 IMAD.MOV.U32 R20, RZ, RZ, R19 ;  /* 0x000000ffff145224 */ /* 0x000fc400078e0013 */
[----:B------:R-:W-:Y:S01]  /*0ec0*/  IMAD.MOV.U32 R16, RZ, RZ, R13 ;  /* 0x000000ffff107224 */ /* 0x000fe200078e000d */
[----:B------:R-:W-:Y:S06]  /*0ed0*/  @!P6 BRA `(.L_x_11) ;  /* 0x00000000002ce947 */ /* 0x000fec0003800000 */
[----:B------:R-:W-:Y:S01]  /*0ee0*/  @P2 IMAD.MOV.U32 R17, RZ, RZ, R3 ;  /* 0x000000ffff112224 */ /* 0x000fe200078e0003 */
[----:B------:R-:W-:Y:S01]  /*0ef0*/  @P1 MOV R17, R4 ;  /* 0x0000000400111202 */ /* 0x000fe20000000f00 */
[----:B------:R-:W-:Y:S01]  /*0f00*/  @P0 IMAD.MOV.U32 R17, RZ, RZ, R5 ;  /* 0x000000ffff110224 */ /* 0x000fe200078e0005 */
[----:B------:R-:W-:Y:S01]  /*0f10*/  ISETP.EQ.AND P0, PT, R21, 0x8, PT ;  /* 0x000000081500780c */ /* 0x000fe20003f02270 */
[----:B------:R-:W-:Y:S01]  /*0f20*/  @P3 IMAD.MOV.U32 R17, RZ, RZ, R6 ;  /* 0x000000ffff113224 */ /* 0x000fe200078e0006 */
[----:B------:R-:W-:Y:S01]  /*0f30*/  LOP3.LUT R13, R12, 0x1f, RZ, 0xc0, !PT ;  /* 0x0000001f0c0d7812 */ /* 0x000fe200078ec0ff */
[----:B------:R-:W-:Y:S02]  /*0f40*/  @P5 IMAD.MOV.U32 R17, RZ, RZ, R7 ;  /* 0x000000ffff115224 */ /* 0x000fe400078e0007 */
[----:B------:R-:W-:Y:S01]  /*0f50*/  @P4 IMAD.MOV.U32 R17, RZ, RZ, R8 ;  /* 0x000000ffff114224 */ /* 0x000fe200078e0008 */
[----:B------:R-:W-:-:S07]  /*0f60*/  SHF.L.W.U32.HI R20, R16, R13, R20 ;  /* 0x0000000d10147219 */ /* 0x000fce0000010e14 */
[----:B------:R-:W-:-:S05]  /*0f70*/  @P0 IMAD.MOV.U32 R17, RZ, RZ, R19 ;  /* 0x000000ffff110224 */ /* 0x000fca00078e0013 */
[----:B------:R-:W-:-:S07]  /*0f80*/  SHF.L.W.U32.HI R16, R17, R13, R16 ;  /* 0x0000000d11107219 */ /* 0x000fce0000010e10 */
.L_x_11:
[----:B------:R-:W-:Y:S05]  /*0f90*/  BSYNC.RECONVERGENT B1 ;  /* 0x0000000000017941 */ /* 0x000fea0003800200 */
.L_x_10:
        /* <DEDUP_REMOVED lines=9> */
[C---:B------:R-:W-:Y:S02]  /*1030*/  LOP3.LUT R18, R21.reuse, R18, RZ, 0x3c, !PT ;  /* 0x0000001215127212 */ /* 0x040fe400078e3cff */
[----:B------:R-:W0:Y:S01]  /*1040*/  I2F.F64.S64 R12, R12 ;  /* 0x0000000c000c7312 */ /* 0x000e220000301c00 */
[----:B------:R-:W-:Y:S02]  /*1050*/  LEA.HI R19, R21, R19, RZ, 0x1 ;  /* 0x0000001315137211 */ /* 0x000fe400078f08ff */
[----:B------:R-:W-:Y:S02]  /*1060*/  ISETP.GE.AND P1, PT, R18, RZ, PT ;  /* 0x000000ff1200720c */ /* 0x000fe40003f26270 */
[----:B------:R-:W-:-:S05]  /*1070*/  IADD3 R18, PT, PT, -R19, RZ, RZ ;  /* 0x000000ff13127210 */ /* 0x000fca0007ffe1ff */
[----:B------:R-:W-:Y:S01]  /*1080*/  @!P0 IMAD.MOV.U32 R19, RZ, RZ, R18 ;  /* 0x000000ffff138224 */ /* 0x000fe200078e0012 */
[----:B0-----:R-:W-:-:S10]  /*1090*/  DMUL R16, R12, UR4 ;  /* 0x000000040c107c28 */ /* 0x001fd40008000000 */
[----:B------:R-:W0:Y:S02]  /*10a0*/  F2F.F32.F64 R16, R16 ;  /* 0x0000001000107310 */ /* 0x000e240000301000 */
[----:B0-----:R-:W-:-:S07]  /*10b0*/  FSEL R21, -R16, R16, !P1 ;  /* 0x0000001010157208 */ /* 0x001fce0004800100 */
.L_x_8:
[----:B------:R-:W-:Y:S05]  /*10c0*/  BSYNC.RECONVERGENT B0 ;  /* 0x0000000000007941 */ /* 0x000fea0003800200 */
.L_x_7:
[----:B------:R-:W-:Y:S01]  /*10d0*/  FMUL R20, R21, R21 ;  /* 0x0000001515147220 */ /* 0x000fe20000400000 */
[C---:B------:R-:W-:Y:S01]  /*10e0*/  LOP3.LUT R12, R19.reuse, 0x1, RZ, 0xc0, !PT ;  /* 0x00000001130c7812 */ /* 0x040fe200078ec0ff */
[----:B------:R-:W0:Y:S01]  /*10f0*/  LDC.64 R16, c[0x0][0x398] ;  /* 0x0000e600ff107b82 */ /* 0x000e220000000a00 */
[----:B------:R-:W-:Y:S01]  /*1100*/  LOP3.LUT P1, RZ, R19, 0x2, RZ, 0xc0, !PT ;  /* 0x0000000213ff7812 */ /* 0x000fe2000782c0ff */
[----:B------:R-:W-:Y:S01]  /*1110*/  FFMA R13, R20, R9, -0.0013887860113754868507 ;  /* 0xbab607ed140d7423 */ /* 0x000fe20000000009 */
[----:B------:R-:W-:Y:S01]  /*1120*/  ISETP.NE.U32.AND P0, PT, R12, 0x1, PT ;  /* 0x000000010c00780c */ /* 0x000fe20003f05070 */
[----:B------:R-:W-:-:S03]  /*1130*/  IMAD.MOV.U32 R12, RZ, RZ, 0x3d2aaabb ;  /* 0x3d2aaabbff0c7424 */ /* 0x000fc600078e00ff */
[----:B------:R-:W-:Y:S01]  /*1140*/  FSEL R23, R13, -0.00019574658654164522886, !P0 ;  /* 0xb94d41530d177808 */ /* 0x000fe20004000000 */
[----:B------:R-:W-:Y:S01]  /*1150*/  IMAD.MOV.U32 R13, RZ, RZ, 0x3effffff ;  /* 0x3effffffff0d7424 */ /* 0x000fe200078e00ff */
[----:B------:R-:W-:Y:S02]  /*1160*/  FSEL R25, R12, 0.0083327032625675201416, !P0 ;  /* 0x3c0885e40c197808 */ /* 0x000fe40004000000 */
[----:B------:R-:W-:Y:S02]  /*1170*/  FSEL R18, R21, 1, P0 ;  /* 0x3f80000015127808 */ /* 0x000fe40000000000 */
[----:B------:R-:W-:Y:S01]  /*1180*/  FSEL R22, -R13, -0.16666662693023681641, !P0 ;  /* 0xbe2aaaa80d167808 */ /* 0x000fe20004000100 */
[C---:B------:R-:W-:Y:S02]  /*1190*/  FFMA R23, R20.reuse, R23, R25 ;  /* 0x0000001714177223 */ /* 0x040fe40000000019 */
[C---:B------:R-:W-:Y:S02]  /*11a0*/  FFMA R19, R20.reuse, R18, RZ ;  /* 0x0000001214137223 */ /* 0x040fe400000000ff */
[----:B------:R-:W-:-:S04]  /*11b0*/  FFMA R22, R20, R23, R22 ;  /* 0x0000001714167223 */ /* 0x000fc80000000016 */
        /* <DEDUP_REMOVED lines=32> */
.L_x_14:
        /* <DEDUP_REMOVED lines=29> */
[----:B------:R-:W-:-:S04]  /*1590*/  SHF.R.U32.HI R15, RZ, 0x5, R15 ;  /* 0x00000005ff0f7819 */ /* 0x000fc8000001160f */
[----:B------:R-:W-:-:S04]  /*15a0*/  LEA R23, -R15, RZ, 0x2 ;  /* 0x000000ff0f177211 */ /* 0x000fc800078e11ff */
        /* <DEDUP_REMOVED lines=16> */
[--C-:B------:R-:W-:Y:S01]  /*16b0*/  @P3 IMAD.MOV.U32 R15, RZ, RZ, R7.reuse ;  /* 0x000000ffff0f3224 */ /* 0x100fe200078e0007 */
[----:B------:R-:W-:Y:S01]  /*16c0*/  @P5 MOV R15, R8 ;  /* 0x00000008000f5202 */ /* 0x000fe20000000f00 */
[----:B------:R-:W-:Y:S02]  /*16d0*/  @P0 IMAD.MOV.U32 R22, RZ, RZ, R7 ;  /* 0x000000ffff160224 */ /* 0x000fe400078e0007 */
[--C-:B------:R-:W-:Y:S02]  /*16e0*/  @P4 IMAD.MOV.U32 R15, RZ, RZ, R21.reuse ;  /* 0x000000ffff0f4224 */ /* 0x100fe400078e0015 */
[----:B------:R-:W-:Y:S02]  /*16f0*/  @P3 IMAD.MOV.U32 R22, RZ, RZ, R8 ;  /* 0x000000ffff163224 */ /* 0x000fe400078e0008 */
[----:B------:R-:W-:-:S02]  /*1700*/  @P5 IMAD.MOV.U32 R22, RZ, RZ, R21 ;  /* 0x000000ffff165224 */ /* 0x000fc400078e0015 */
[----:B------:R-:W-:Y:S01]  /*1710*/  IMAD.MOV.U32 R18, RZ, RZ, R15 ;  /* 0x000000ffff127224 */ /* 0x000fe200078e000f */
[----:B------:R-:W-:Y:S06]  /*1720*/  @!P6 BRA `(.L_x_16) ;  /* 0x00000000002ce947 */ /* 0x000fec0003800000 */
[----:B------:R-:W-:Y:S01]  /*1730*/  @P2 IMAD.MOV.U32 R19, RZ, RZ, R3 ;  /* 0x000000ffff132224 */ /* 0x000fe200078e0003 */
[----:B------:R-:W-:Y:S01]  /*1740*/  LOP3.LUT R15, R14, 0x1f, RZ, 0xc0, !PT ;  /* 0x0000001f0e0f7812 */ /* 0x000fe200078ec0ff */
[----:B------:R-:W-:Y:S01]  /*1750*/  @P1 IMAD.MOV.U32 R19, RZ, RZ, R4 ;  /* 0x000000ffff131224 */ /* 0x000fe200078e0004 */
[----:B------:R-:W-:Y:S01]  /*1760*/  @P0 MOV R19, R5 ;  /* 0x0000000500130202 */ /* 0x000fe20000000f00 */
[----:B------:R-:W-:Y:S01]  /*1770*/  @P3 IMAD.MOV.U32 R19, RZ, RZ, R6 ;  /* 0x000000ffff133224 */ /* 0x000fe200078e0006 */
[----:B------:R-:W-:Y:S01]  /*1780*/  ISETP.EQ.AND P0, PT, R23, 0x8, PT ;  /* 0x000000081700780c */ /* 0x000fe20003f02270 */
[----:B------:R-:W-:Y:S01]  /*1790*/  @P5 IMAD.MOV.U32 R19, RZ, RZ, R7 ;  /* 0x000000ffff135224 */ /* 0x000fe200078e0007 */
[----:B------:R-:W-:Y:S01]  /*17a0*/  SHF.L.W.U32.HI R22, R18, R15, R22 ;  /* 0x0000000f12167219 */ /* 0x000fe20000010e16 */
[----:B------:R-:W-:-:S10]  /*17b0*/  @P4 IMAD.MOV.U32 R19, RZ, RZ, R8 ;  /* 0x000000ffff134224 */ /* 0x000fd400078e0008 */
[----:B------:R-:W-:-:S05]  /*17c0*/  @P0 IMAD.MOV.U32 R19, RZ, RZ, R21 ;  /* 0x000000ffff130224 */ /* 0x000fca00078e0015 */
[----:B------:R-:W-:-:S07]  /*17d0*/  SHF.L.W.U32.HI R18, R19, R15, R18 ;  /* 0x0000000f13127219 */ /* 0x000fce0000010e12 */
.L_x_16:
[----:B------:R-:W-:Y:S05]  /*17e0*/  BSYNC.RECONVERGENT B1 ;  /* 0x0000000000017941 */ /* 0x000fea0003800200 */
.L_x_15:
        /* <DEDUP_REMOVED lines=18> */
.L_x_13:
[----:B------:R-:W-:Y:S05]  /*1910*/  BSYNC.RECONVERGENT B0 ;  /* 0x0000000000007941 */ /* 0x000fea0003800200 */
.L_x_12:
[C---:B------:R-:W-:Y:S01]  /*1920*/  LOP3.LUT R19, R24.reuse, 0x1, RZ, 0xc0, !PT ;  /* 0x0000000118137812 */ /* 0x040fe200078ec0ff */
[----:B------:R-:W-:Y:S01]  /*1930*/  FMUL R18, R21, R21 ;  /* 0x0000001515127220 */ /* 0x000fe20000400000 */
[----:B------:R-:W0:Y:S01]  /*1940*/  LDC.64 R14, c[0x0][0x388] ;  /* 0x0000e200ff0e7b82 */ /* 0x000e220000000a00 */
[----:B------:R-:W-:Y:S01]  /*1950*/  VIADD R24, R24, 0x1 ;  /* 0x0000000118187836 */ /* 0x000fe20000000000 */
[----:B------:R-:W-:Y:S01]  /*1960*/  ISETP.NE.U32.AND P0, PT, R19, 0x1, PT ;  /* 0x000000011300780c */ /* 0x000fe20003f05070 */
[----:B------:R-:W-:-:S03]  /*1970*/  FFMA R19, R18, R9, -0.0013887860113754868507 ;  /* 0xbab607ed12137423 */ /* 0x000fc60000000009 */
[----:B------:R-:W-:Y:S02]  /*1980*/  FSEL R23, R10, 0.041666727513074874878, !P0 ;  /* 0x3d2aaabb0a177808 */ /* 0x000fe40004000000 */
[----:B------:R-:W-:Y:S02]  /*1990*/  FSEL R19, R19, -0.00019574658654164522886, P0 ;  /* 0xb94d415313137808 */ /* 0x000fe40000000000 */
[----:B------:R-:W-:Y:S02]  /*19a0*/  LOP3.LUT P1, RZ, R24, 0x2, RZ, 0xc0, !PT ;  /* 0x0000000218ff7812 */ /* 0x000fe4000782c0ff */
[----:B------:R-:W-:Y:S01]  /*19b0*/  FSEL R20, -R11, -0.4999999701976776123, !P0 ;  /* 0xbeffffff0b147808 */ /* 0x000fe20004000100 */
[----:B------:R-:W-:Y:S01]  /*19c0*/  FFMA R19, R18, R19, R23 ;  /* 0x0000001312137223 */ /* 0x000fe20000000017 */
[----:B------:R-:W-:-:S03]  /*19d0*/  FSEL R10, R21, 1, !P0 ;  /* 0x3f800000150a7808 */ /* 0x000fc60004000000 */
[C---:B------:R-:W-:Y:S02]  /*19e0*/  FFMA R19, R18.reuse, R19, R20 ;  /* 0x0000001312137223 */ /* 0x040fe40000000014 */
        /* <DEDUP_REMOVED lines=33> */
.L_x_19:
        /* <DEDUP_REMOVED lines=37> */
[----:B------:R-:W-:Y:S02]  /*1e50*/  @P3 MOV R10, R3 ;  /* 0x00000003000a3202 */ /* 0x000fe40000000f00 */
[C---:B------:R-:W-:Y:S01]  /*1e60*/  ISETP.EQ.AND P3, PT, R17.reuse, -0x4, PT ;  /* 0xfffffffc1100780c */ /* 0x040fe20003f62270 */
[----:B------:R-:W-:Y:S02]  /*1e70*/  @P4 IMAD.MOV.U32 R16, RZ, RZ, R3 ;  /* 0x000000ffff104224 */ /* 0x000fe400078e0003 */
[--C-:B------:R-:W-:Y:S01]  /*1e80*/  @P4 IMAD.MOV.U32 R10, RZ, RZ, R4.reuse ;  /* 0x000000ffff0a4224 */ /* 0x100fe200078e0004 */
[----:B------:R-:W-:Y:S01]  /*1e90*/  ISETP.EQ.AND P4, PT, R17, 0x4, PT ;  /* 0x000000041100780c */ /* 0x000fe20003f82270 */
[----:B------:R-:W-:Y:S02]  /*1ea0*/  @P2 IMAD.MOV.U32 R16, RZ, RZ, R4 ;  /* 0x000000ffff102224 */ /* 0x000fe400078e0004 */
[--C-:B------:R-:W-:Y:S01]  /*1eb0*/  @P2 IMAD.MOV.U32 R10, RZ, RZ, R5.reuse ;  /* 0x000000ffff0a2224 */ /* 0x100fe200078e0005 */
[----:B------:R-:W-:Y:S01]  /*1ec0*/  @P1 MOV R10, R6 ;  /* 0x00000006000a1202 */ /* 0x000fe20000000f00 */
[----:B------:R-:W-:-:S02]  /*1ed0*/  @P1 IMAD.MOV.U32 R16, RZ, RZ, R5 ;  /* 0x000000ffff101224 */ /* 0x000fc400078e0005 */
[----:B------:R-:W-:Y:S02]  /*1ee0*/  @P0 IMAD.MOV.U32 R16, RZ, RZ, R6 ;  /* 0x000000ffff100224 */ /* 0x000fe400078e0006 */
[--C-:B------:R-:W-:Y:S02]  /*1ef0*/  @P0 IMAD.MOV.U32 R10, RZ, RZ, R7.reuse ;  /* 0x000000ffff0a0224 */ /* 0x100fe400078e0007 */
[----:B------:R-:W-:Y:S02]  /*1f00*/  @P3 IMAD.MOV.U32 R16, RZ, RZ, R7 ;  /* 0x000000ffff103224 */ /* 0x000fe400078e0007 */
[--C-:B------:R-:W-:Y:S01]  /*1f10*/  @P3 IMAD.MOV.U32 R10, RZ, RZ, R8.reuse ;  /* 0x000000ffff0a3224 */ /* 0x100fe200078e0008 */
[----:B------:R-:W-:Y:S01]  /*1f20*/  @P5 MOV R10, R2 ;  /* 0x00000002000a5202 */ /* 0x000fe20000000f00 */
[----:B------:R-:W-:Y:S02]  /*1f30*/  @P5 IMAD.MOV.U32 R16, RZ, RZ, R8 ;  /* 0x000000ffff105224 */ /* 0x000fe400078e0008 */
[----:B------:R-:W-:Y:S01]  /*1f40*/  @P4 IMAD.MOV.U32 R16, RZ, RZ, R2 ;  /* 0x000000ffff104224 */ /* 0x000fe200078e0002 */
[----:B------:R-:W-:Y:S06]  /*1f50*/  @!P6 BRA `(.L_x_21) ;  /* 0x000000000028e947 */ /* 0x000fec0003800000 */
[----:B------:R-:W-:Y:S01]  /*1f60*/  @P1 IMAD.MOV.U32 R3, RZ, RZ, R4 ;  /* 0x000000ffff031224 */ /* 0x000fe200078e0004 */
[----:B------:R-:W-:Y:S01]  /*1f70*/  LOP3.LUT R11, R11, 0x1f, RZ, 0xc0, !PT ;  /* 0x0000001f0b0b7812 */ /* 0x000fe200078ec0ff */
[----:B------:R-:W-:Y:S01]  /*1f80*/  @P0 IMAD.MOV.U32 R3, RZ, RZ, R5 ;  /* 0x000000ffff030224 */ /* 0x000fe200078e0005 */
[----:B------:R-:W-:Y:S01]  /*1f90*/  ISETP.EQ.AND P0, PT, R17, 0x8, PT ;  /* 0x000000081100780c */ /* 0x000fe20003f02270 */
[----:B------:R-:W-:Y:S01]  /*1fa0*/  @P3 IMAD.MOV.U32 R3, RZ, RZ, R6 ;  /* 0x000000ffff033224 */ /* 0x000fe200078e0006 */
[----:B------:R-:W-:Y:S01]  /*1fb0*/  SHF.L.W.U32.HI R10, R16, R11, R10 ;  /* 0x0000000b100a7219 */ /* 0x000fe20000010e0a */
[----:B------:R-:W-:Y:S01]  /*1fc0*/  @P5 IMAD.MOV.U32 R3, RZ, RZ, R7 ;  /* 0x000000ffff035224 */ /* 0x000fe200078e0007 */
[----:B------:R-:W-:-:S09]  /*1fd0*/  @P4 MOV R3, R8 ;  /* 0x0000000800034202 */ /* 0x000fd20000000f00 */
[----:B------:R-:W-:-:S05]  /*1fe0*/  @P0 IMAD.MOV.U32 R3, RZ, RZ, R2 ;  /* 0x000000ffff030224 */ /* 0x000fca00078e0002 */
[----:B------:R-:W-:-:S07]  /*1ff0*/  SHF.L.W.U32.HI R16, R3, R11, R16 ;  /* 0x0000000b03107219 */ /* 0x000fce0000010e10 */
.L_x_21:
[----:B------:R-:W-:Y:S05]  /*2000*/  BSYNC.RECONVERGENT B1 ;  /* 0x0000000000017941 */ /* 0x000fea0003800200 */
.L_x_20:
        /* <DEDUP_REMOVED lines=18> */
.L_x_18:
[----:B------:R-:W-:Y:S05]  /*2130*/  BSYNC.RECONVERGENT B0 ;  /* 0x0000000000007941 */ /* 0x000fea0003800200 */
.L_x_17:
[----:B------:R-:W-:Y:S01]  /*2140*/  FMUL R2, R16, R16 ;  /* 0x0000001010027220 */ /* 0x000fe20000400000 */
[C---:B------:R-:W-:Y:S02]  /*2150*/  LOP3.LUT R0, R20.reuse, 0x1, RZ, 0xc0, !PT ;  /* 0x0000000114007812 */ /* 0x040fe400078ec0ff */
[----:B------:R-:W-:Y:S01]  /*2160*/  LOP3.LUT P1, RZ, R20, 0x2, RZ, 0xc0, !PT ;  /* 0x0000000214ff7812 */ /* 0x000fe2000782c0ff */
[----:B------:R-:W-:Y:S01]  /*2170*/  FFMA R9, R2, R9, -0.0013887860113754868507 ;  /* 0xbab607ed02097423 */ /* 0x000fe20000000009 */
[----:B------:R-:W-:-:S04]  /*2180*/  ISETP.NE.U32.AND P0, PT, R0, 0x1, PT ;  /* 0x000000010000780c */ /* 0x000fc80003f05070 */
[----:B------:R-:W-:Y:S02]  /*2190*/  FSEL R3, R12, 0.0083327032625675201416, !P0 ;  /* 0x3c0885e40c037808 */ /* 0x000fe40004000000 */
[----:B------:R-:W-:Y:S02]  /*21a0*/  FSEL R9, R9, -0.00019574658654164522886, !P0 ;  /* 0xb94d415309097808 */ /* 0x000fe40004000000 */
[----:B------:R-:W-:Y:S02]  /*21b0*/  FSEL R0, R16, 1, P0 ;  /* 0x3f80000010007808 */ /* 0x000fe40000000000 */
[----:B------:R-:W-:Y:S01]  /*21c0*/  FSEL R4, -R13, -0.16666662693023681641, !P0 ;  /* 0xbe2aaaa80d047808 */ /* 0x000fe20004000100 */
[C---:B------:R-:W-:Y:S02]  /*21d0*/  FFMA R9, R2.reuse, R9, R3 ;  /* 0x0000000902097223 */ /* 0x040fe40000000003 */
[C---:B------:R-:W-:Y:S02]  /*21e0*/  FFMA R3, R2.reuse, R0, RZ ;  /* 0x0000000002037223 */ /* 0x040fe400000000ff */
[----:B------:R-:W-:-:S04]  /*21f0*/  FFMA R4, R2, R9, R4 ;  /* 0x0000000902047223 */ /* 0x000fc80000000004 */
[----:B------:R-:W-:-:S04]  /*2200*/  FFMA R3, R3, R4, R0 ;  /* 0x0000000403037223 */ /* 0x000fc80000000000 */
[----:B------:R-:W-:-:S05]  /*2210*/  @P1 FADD R3, RZ, -R3 ;  /* 0x80000003ff031221 */ /* 0x000fca0000000000 */
[----:B------:R-:W-:Y:S01]  /*2220*/  STG.E desc[UR6][R14.64+0x4], R3 ;  /* 0x000004030e007986 */ /* 0x000fe2000c101906 */
[----:B------:R-:W-:Y:S05]  /*2230*/  EXIT ;  /* 0x000000000000794d */ /* 0x000fea0003800000 */
.L_x_22:
        /* <DEDUP_REMOVED lines=12> */
.L_x_79:


//--------------------- .text._Z9updatepsiP6float2S0_S0_S0_S0_fffiii --------------------------
	.section	.text._Z9updatepsiP6float2S0_S0_S0_S0_fffiii,"ax",@progbits
	.align	128
        .global         _Z9updatepsiP6float2S0_S0_S0_S0_fffiii
        .type           _Z9updatepsiP6float2S0_S0_S0_S0_fffiii,@function
        .size           _Z9updatepsiP6float2S0_S0_S0_S0_fffiii,(.L_x_70 - _Z9updatepsiP6float2S0_S0_S0_S0_fffiii)
        .other          _Z9updatepsiP6float2S0_S0_S0_S0_fffiii,@"STO_CUDA_ENTRY STV_DEFAULT"
_Z9updatepsiP6float2S0_S0_S0_S0_fffiii:
.text._Z9updatepsiP6float2S0_S0_S0_S0_fffiii:
        /* <DEDUP_REMOVED lines=15> */
[----:B------:R-:W-:Y:S01]  /*00f0*/  ISETP.GE.OR P0, PT, R13, UR9, P0 ;  /* 0x000000090d007c0c */ /* 0x000fe20008706670 */
[----:B---3--:R-:W-:-:S05]  /*0100*/  IMAD R5, R5, UR6, R4 ;  /* 0x0000000605057c24 */ /* 0x008fca000f8e0204 */
[----:B----4-:R-:W-:-:S13]  /*0110*/  ISETP.GE.OR P0, PT, R5, UR7, P0 ;  /* 0x0000000705007c0c */ /* 0x010fda0008706670 */
[----:B------:R-:W-:Y:S05]  /*0120*/  @P0 EXIT ;  /* 0x000000000000094d */ /* 0x000fea0003800000 */
[----:B------:R-:W0:Y:S01]  /*0130*/  LDC.64 R2, c[0x0][0x3a0] ;  /* 0x0000e800ff027b82 */ /* 0x000e220000000a00 */
[----:B------:R-:W1:Y:S01]  /*0140*/  LDCU.64 UR4, c[0x0][0x358] ;  /* 0x00006b00ff0477ac */ /* 0x000e620008000a00 */
[----:B------:R-:W-:-:S04]  /*0150*/  IMAD R0, R5, UR8, R0 ;  /* 0x0000000805007c24 */ /* 0x000fc8000f8e0200 */
[----:B------:R-:W-:Y:S02]  /*0160*/  IMAD R13, R0, UR9, R13 ;  /* 0x00000009000d7c24 */ /* 0x000fe4000f8e020d */
[----:B------:R-:W2:Y:S08]  /*0170*/  LDC.64 R8, c[0x0][0x388] ;  /* 0x0000e200ff087b82 */ /* 0x000eb00000000a00 */
[----:B------:R-:W3:Y:S01]  /*0180*/  LDC.64 R6, c[0x0][0x380] ;  /* 0x0000e000ff067b82 */ /* 0x000ee20000000a00 */
[----:B0-----:R-:W-:-:S07]  /*0190*/  IMAD.WIDE R2, R13, 0x8, R2 ;  /* 0x000000080d027825 */ /* 0x001fce00078e0202 */
[----:B------:R-:W0:Y:S01]  /*01a0*/  LDC.64 R18, c[0x0][0x3a8] ;  /* 0x0000ea00ff127b82 */ /* 0x000e220000000a00 */
[----:B-1----:R-:W4:Y:S01]  /*01b0*/  LDG.E.64 R2, desc[UR4][R2.64] ;  /* 0x0000000402027981 */ /* 0x002f22000c1e1b00 */
[----:B--2---:R-:W-:-:S06]  /*01c0*/  IMAD.WIDE R8, R13, 0x8, R8 ;  /* 0x000000080d087825 */ /* 0x004fcc00078e0208 */
[----:B------:R-:W5:Y:S01]  /*01d0*/  LDG.E.64 R8, desc[UR4][R8.64] ;  /* 0x0000000408087981 */ /* 0x000f62000c1e1b00 */
[----:B---3--:R-:W-:-:S05]  /*01e0*/  IMAD.WIDE R6, R13, 0x8, R6 ;  /* 0x000000080d067825 */ /* 0x008fca00078e0206 */
[----:B------:R1:W5:Y:S01]  /*01f0*/  LDG.E.64 R10, desc[UR4][R6.64] ;  /* 0x00000004060a7981 */ /* 0x000362000c1e1b00 */
[----:B0-----:R-:W0:Y:S01]  /*0200*/  MUFU.RCP R5, R18 ;  /* 0x0000001200057308 */ /* 0x001e220000001000 */
[----:B------:R-:W-:Y:S01]  /*0210*/  FMUL R16, R18, R19 ;  /* 0x0000001312107220 */ /* 0x000fe20000400000 */
[----:B------:R-:W-:Y:S01]  /*0220*/  BSSY.RECONVERGENT B0, `(.L_x_23) ;  /* 0x000000f000007945 */ /* 0x000fe20003800200 */
[----:B0-----:R-:W-:-:S04]  /*0230*/  FFMA R0, R5, -R18, 1 ;  /* 0x3f80000005007423 */ /* 0x001fc80000000812 */
[----:B------:R-:W-:Y:S01]  /*0240*/  FFMA R5, R5, R0, R5 ;  /* 0x0000000005057223 */ /* 0x000fe20000000005 */
[----:B------:R-:W-:Y:S01]  /*0250*/  FADD R4, -R16, 1 ;  /* 0x3f80000010047421 */ /* 0x000fe20000000100 */
[----:B----4-:R-:W0:Y:S02]  /*0260*/  FCHK P0, R2, R18 ;  /* 0x0000001202007302 */ /* 0x010e240000000000 */
[----:B------:R-:W-:-:S04]  /*0270*/  FFMA R15, R2, R5, RZ ;  /* 0x00000005020f7223 */ /* 0x000fc800000000ff */
[----:B------:R-:W-:-:S04]  /*0280*/  FFMA R0, R15, -R18, R2 ;  /* 0x800000120f007223 */ /* 0x000fc80000000002 */
[----:B------:R-:W-:Y:S01]  /*0290*/  FFMA R5, R5, R0, R15 ;  /* 0x0000000005057223 */ /* 0x000fe2000000000f */
[----:B01----:R-:W-:Y:S06]  /*02a0*/  @!P0 BRA `(.L_x_24) ;  /* 0x0000000000188947 */ /* 0x003fec0003800000 */
[----:B------:R-:W0:Y:S01]  /*02b0*/  LDCU UR6, c[0x0][0x3a8] ;  /* 0x00007500ff0677ac */ /* 0x000e220008000800 */
[----:B------:R-:W-:Y:S02]  /*02c0*/  MOV R0, R2 ;  /* 0x0000000200007202 */ /* 0x000fe40000000f00 */
[----:B------:R-:W-:Y:S01]  /*02d0*/  MOV R12, 0x300 ;  /* 0x00000300000c7802 */ /* 0x000fe20000000f00 */
[----:B0-----:R-:W-:-:S07]  /*02e0*/  IMAD.U32 R5, RZ, RZ, UR6 ;  /* 0x00000006ff057e24 */ /* 0x001fce000f8e00ff */
[----:B-----5:R-:W-:Y:S05]  /*02f0*/  CALL.REL.NOINC `($__internal_0_$__cuda_sm3x_div_rn_noftz_f32_slowpath) ;  /* 0x0000000400247944 */ /* 0x020fea0003c00000 */
[----:B------:R-:W-:-:S07]  /*0300*/  MOV R5, R0 ;  /* 0x0000000000057202 */ /* 0x000fce0000000f00 */
.L_x_24:
[----:B------:R-:W-:Y:S05]  /*0310*/  BSYNC.RECONVERGENT B0 ;  /* 0x0000000000007941 */ /* 0x000fea0003800200 */
.L_x_23:
[----:B------:R-:W0:Y:S08]  /*0320*/  LDC.64 R14, c[0x0][0x390] ;  /* 0x0000e400ff0e7b82 */ /* 0x000e300000000a00 */
[----:B------:R-:W1:Y:S08]  /*0330*/  LDC.64 R18, c[0x0][0x398] ;  /* 0x0000e600ff127b82 */ /* 0x000e700000000a00 */
[----:B------:R-:W2:Y:S01]  /*0340*/  LDC R21, c[0x0][0x3b0] ;  /* 0x0000ec00ff157b82 */ /* 0x000ea20000000800 */
[----:B0-----:R-:W-:-:S07]  /*0350*/  IMAD.WIDE R14, R13, 0x8, R14 ;  /* 0x000000080d0e7825 */ /* 0x001fce00078e020e */
[----:B------:R-:W0:Y:S01]  /*0360*/  LDC R17, c[0x0][0x3ac] ;  /* 0x0000eb00ff117b82 */ /* 0x000e220000000800 */
[----:B------:R-:W3:Y:S01]  /*0370*/  LDG.E.64 R14, desc[UR4][R14.64] ;  /* 0x000000040e0e7981 */ /* 0x000ee2000c1e1b00 */
[----:B-1----:R-:W-:-:S06]  /*0380*/  IMAD.WIDE R12, R13, 0x8, R18 ;  /* 0x000000080d0c7825 */ /* 0x002fcc00078e0212 */
[----:B------:R-:W3:Y:S01]  /*0390*/  LDG.E.64 R12, desc[UR4][R12.64] ;  /* 0x000000040c0c7981 */ /* 0x000ee2000c1e1b00 */
[----:B--2---:R-:W1:Y:S01]  /*03a0*/  MUFU.RCP R2, R21 ;  /* 0x0000001500027308 */ /* 0x004e620000001000 */
[----:B0-----:R-:W-:Y:S01]  /*03b0*/  FMUL R17, R17, 0.5 ;  /* 0x3f00000011117820 */ /* 0x001fe20000400000 */
[----:B-----5:R-:W-:Y:S01]  /*03c0*/  FADD R5, R8, -R5 ;  /* 0x8000000508057221 */ /* 0x020fe20000000000 */
[----:B-1----:R-:W-:-:S04]  /*03d0*/  FFMA R19, R2, -R21, 1 ;  /* 0x3f80000002137423 */ /* 0x002fc80000000815 */
[----:B------:R-:W-:Y:S01]  /*03e0*/  FFMA R19, R2, R19, R2 ;  /* 0x0000001302137223 */ /* 0x000fe20000000002 */
[----:B------:R-:W-:Y:S01]  /*03f0*/  FMUL R5, R16, R5 ;  /* 0x0000000510057220 */ /* 0x000fe20000400000 */
[----:B------:R-:W-:Y:S03]  /*0400*/  BSSY.RECONVERGENT B0, `(.L_x_25) ;  /* 0x000000e000007945 */ /* 0x000fe60003800200 */
[----:B------:R-:W-:Y:S01]  /*0410*/  FFMA R2, R4, R10, R5 ;  /* 0x0000000a04027223 */ /* 0x000fe20000000005 */
[----:B---3--:R-:W-:-:S04]  /*0420*/  FADD R0, R14, -R12 ;  /* 0x8000000c0e007221 */ /* 0x008fc80000000000 */
[----:B------:R-:W-:-:S04]  /*0430*/  FMUL R0, R17, R0 ;  /* 0x0000000011007220 */ /* 0x000fc80000400000 */
[----:B------:R-:W0:Y:S01]  /*0440*/  FCHK P0, R0, R21 ;  /* 0x0000001500007302 */ /* 0x000e220000000000 */
[----:B------:R-:W-:-:S04]  /*0450*/  FFMA R8, R0, R19, RZ ;  /* 0x0000001300087223 */ /* 0x000fc800000000ff */
[----:B------:R-:W-:-:S04]  /*0460*/  FFMA R12, R8, -R21, R0 ;  /* 0x80000015080c7223 */ /* 0x000fc80000000000 */
[----:B------:R-:W-:Y:S01]  /*0470*/  FFMA R19, R19, R12, R8 ;  /* 0x0000000c13137223 */ /* 0x000fe20000000008 */
[----:B0-----:R-:W-:Y:S06]  /*0480*/  @!P0 BRA `(.L_x_26) ;  /* 0x0000000000148947 */ /* 0x001fec0003800000 */
[----:B------:R-:W0:Y:S01]  /*0490*/  LDCU UR6, c[0x0][0x3b0] ;  /* 0x00007600ff0677ac */ /* 0x000e220008000800 */
[----:B------:R-:W-:Y:S01]  /*04a0*/  MOV R12, 0x4d0 ;  /* 0x000004d0000c7802 */ /* 0x000fe20000000f00 */
[----:B0-----:R-:W-:-:S07]  /*04b0*/  IMAD.U32 R5, RZ, RZ, UR6 ;  /* 0x00000006ff057e24 */ /* 0x001fce000f8e00ff */
[----:B------:R-:W-:Y:S05]  /*04c0*/  CALL.REL.NOINC `($__internal_0_$__cuda_sm3x_div_rn_noftz_f32_slowpath) ;  /* 0x0000000000b07944 */ /* 0x000fea0003c00000 */
[----:B------:R-:W-:-:S07]  /*04d0*/  MOV R19, R0 ;  /* 0x0000000000137202 */ /* 0x000fce0000000f00 */
.L_x_26:
[----:B------:R-:W-:Y:S05]  /*04e0*/  BSYNC.RECONVERGENT B0 ;  /* 0x0000000000007941 */ /* 0x000fea0003800200 */
.L_x_25:
[----:B------:R-:W0:Y:S01]  /*04f0*/  LDC R10, c[0x0][0x3a8] ;  /* 0x0000ea00ff0a7b82 */ /* 0x000e220000000800 */
[----:B------:R-:W-:Y:S01]  /*0500*/  BSSY.RECONVERGENT B0, `(.L_x_27) ;  /* 0x0000010000007945 */ /* 0x000fe20003800200 */
[----:B------:R-:W-:Y:S01]  /*0510*/  FADD R2, R2, R19 ;  /* 0x0000001302027221 */ /* 0x000fe20000000000 */
[----:B0-----:R-:W0:Y:S08]  /*0520*/  MUFU.RCP R5, R10 ;  /* 0x0000000a00057308 */ /* 0x001e300000001000 */
[----:B------:R-:W1:Y:S01]  /*0530*/  FCHK P0, R3, R10 ;  /* 0x0000000a03007302 */ /* 0x000e620000000000 */
[----:B0-----:R-:W-:-:S04]  /*0540*/  FFMA R0, R5, -R10, 1 ;  /* 0x3f80000005007423 */ /* 0x001fc8000000080a */
[----:B------:R-:W-:-:S04]  /*0550*/  FFMA R21, R5, R0, R5 ;  /* 0x0000000005157223 */ /* 0x000fc80000000005 */
[----:B------:R-:W-:-:S04]  /*0560*/  FFMA R0, R3, R21, RZ ;  /* 0x0000001503007223 */ /* 0x000fc800000000ff */
[----:B------:R-:W-:-:S04]  /*0570*/  FFMA R5, R0, -R10, R3 ;  /* 0x8000000a00057223 */ /* 0x000fc80000000003 */
[----:B------:R-:W-:Y:S01]  /*0580*/  FFMA R8, R21, R5, R0 ;  /* 0x0000000515087223 */ /* 0x000fe20000000000 */
[----:B-1----:R-:W-:Y:S06]  /*0590*/  @!P0 BRA `(.L_x_28) ;  /* 0x0000000000188947 */ /* 0x002fec0003800000 */
[----:B------:R-:W0:Y:S01]  /*05a0*/  LDCU UR6, c[0x0][0x3a8] ;  /* 0x00007500ff0677ac */ /* 0x000e220008000800 */
[----:B------:R-:W-:Y:S01]  /*05b0*/  IMAD.MOV.U32 R0, RZ, RZ, R3 ;  /* 0x000000ffff007224 */ /* 0x000fe200078e0003 */
[----:B------:R-:W-:Y:S02]  /*05c0*/  MOV R12, 0x5f0 ;  /* 0x000005f0000c7802 */ /* 0x000fe40000000f00 */
[----:B0-----:R-:W-:-:S07]  /*05d0*/  MOV R5, UR6 ;  /* 0x0000000600057c02 */ /* 0x001fce0008000f00 */
[----:B------:R-:W-:Y:S05]  /*05e0*/  CALL.REL.NOINC `($__internal_0_$__cuda_sm3x_div_rn_noftz_f32_slowpath) ;  /* 0x0000000000687944 */ /* 0x000fea0003c00000 */
[----:B------:R-:W-:-:S07]  /*05f0*/  IMAD.MOV.U32 R8, RZ, RZ, R0 ;  /* 0x000000ffff087224 */ /* 0x000fce00078e0000 */
.L_x_28:
[----:B------:R-:W-:Y:S05]  /*0600*/  BSYNC.RECONVERGENT B0 ;  /* 0x0000000000007941 */ /* 0x000fea0003800200 */
.L_x_27:
[----:B------:R-:W0:Y:S01]  /*0610*/  LDC R10, c[0x0][0x3b0] ;  /* 0x0000ec00ff0a7b82 */ /* 0x000e220000000800 */
[----:B------:R-:W-:Y:S01]  /*0620*/  FADD R0, R15, -R13 ;  /* 0x8000000d0f007221 */ /* 0x000fe20000000000 */
[----:B------:R-:W-:Y:S01]  /*0630*/  FADD R9, R9, -R8 ;  /* 0x8000000809097221 */ /* 0x000fe20000000000 */
[----:B------:R-:W-:Y:S02]  /*0640*/  BSSY.RECONVERGENT B0, `(.L_x_29) ;  /* 0x0000011000007945 */ /* 0x000fe40003800200 */
[----:B------:R-:W-:Y:S01]  /*0650*/  FMUL R17, R17, R0 ;  /* 0x0000000011117220 */ /* 0x000fe20000400000 */
[----:B0-----:R-:W0:Y:S08]  /*0660*/  MUFU.RCP R3, R10 ;  /* 0x0000000a00037308 */ /* 0x001e300000001000 */
[----:B------:R-:W1:Y:S01]  /*0670*/  FCHK P0, R17, R10 ;  /* 0x0000000a11007302 */ /* 0x000e620000000000 */
[----:B0-----:R-:W-:-:S04]  /*0680*/  FFMA R12, R3, -R10, 1 ;  /* 0x3f800000030c7423 */ /* 0x001fc8000000080a */
[----:B------:R-:W-:Y:S01]  /*0690*/  FFMA R0, R3, R12, R3 ;  /* 0x0000000c03007223 */ /* 0x000fe20000000003 */
[----:B------:R-:W-:-:S03]  /*06a0*/  FMUL R3, R16, R9 ;  /* 0x0000000910037220 */ /* 0x000fc60000400000 */
[----:B------:R-:W-:Y:S01]  /*06b0*/  FFMA R5, R0, R17, RZ ;  /* 0x0000001100057223 */ /* 0x000fe200000000ff */
[----:B------:R-:W-:-:S03]  /*06c0*/  FFMA R3, R4, R11, R3 ;  /* 0x0000000b04037223 */ /* 0x000fc60000000003 */
[----:B------:R-:W-:-:S04]  /*06d0*/  FFMA R8, R5, -R10, R17 ;  /* 0x8000000a05087223 */ /* 0x000fc80000000011 */
[----:B------:R-:W-:Y:S01]  /*06e0*/  FFMA R0, R0, R8, R5 ;  /* 0x0000000800007223 */ /* 0x000fe20000000005 */
[----:B-1----:R-:W-:Y:S06]  /*06f0*/  @!P0 BRA `(.L_x_30) ;  /* 0x0000000000148947 */ /* 0x002fec0003800000 */
[----:B------:R-:W0:Y:S01]  /*0700*/  LDCU UR6, c[0x0][0x3b0] ;  /* 0x00007600ff0677ac */ /* 0x000e220008000800 */
[----:B------:R-:W-:Y:S02]  /*0710*/  MOV R0, R17 ;  /* 0x0000001100007202 */ /* 0x000fe40000000f00 */
[----:B------:R-:W-:Y:S01]  /*0720*/  MOV R12, 0x750 ;  /* 0x00000750000c7802 */ /* 0x000fe20000000f00 */
[----:B0-----:R-:W-:-:S07]  /*0730*/  IMAD.U32 R5, RZ, RZ, UR6 ;  /* 0x00000006ff057e24 */ /* 0x001fce000f8e00ff */
[----:B------:R-:W-:Y:S05]  /*0740*/  CALL.REL.NOINC `($__internal_0_$__cuda_sm3x_div_rn_noftz_f32_slowpath) ;  /* 0x0000000000107944 */ /* 0x000fea0003c00000 */
.L_x_30:
[----:B------:R-:W-:Y:S05]  /*0750*/  BSYNC.RECONVERGENT B0 ;  /* 0x0000000000007941 */ /* 0x000fea0003800200 */
.L_x_29:
[----:B------:R-:W-:-:S05]  /*0760*/  FADD R3, R3, R0 ;  /* 0x0000000003037221 */ /* 0x000fca0000000000 */
[----:B------:R-:W-:Y:S01]  /*0770*/  STG.E.64 desc[UR4][R6.64], R2 ;  /* 0x0000000206007986 */ /* 0x000fe2000c101b04 */
[----:B------:R-:W-:Y:S05]  /*0780*/  EXIT ;  /* 0x000000000000794d */ /* 0x000fea0003800000 */
        .weak           $__internal_0_$__cuda_sm3x_div_rn_noftz_f32_slowpath
        .type           $__internal_0_$__cuda_sm3x_div_rn_noftz_f32_slowpath,@function
        .size           $__internal_0_$__cuda_sm3x_div_rn_noftz_f32_slowpath,(.L_x_70 - $__internal_0_$__cuda_sm3x_div_rn_noftz_f32_slowpath)
$__internal_0_$__cuda_sm3x_div_rn_noftz_f32_slowpath:
[----:B------:R-:W-:Y:S01]  /*0790*/  SHF.R.U32.HI R14, RZ, 0x17, R5 ;  /* 0x00000017ff0e7819 */ /* 0x000fe20000011605 */
[----:B------:R-:W-:Y:S01]  /*07a0*/  BSSY.RECONVERGENT B1, `(.L_x_31) ;  /* 0x0000062000017945 */ /* 0x000fe20003800200 */
[----:B------:R-:W-:Y:S02]  /*07b0*/  SHF.R.U32.HI R20, RZ, 0x17, R0 ;  /* 0x00000017ff147819 */ /* 0x000fe40000011600 */
[----:B------:R-:W-:Y:S02]  /*07c0*/  LOP3.LUT R14, R14, 0xff, RZ, 0xc0, !PT ;  /* 0x000000ff0e0e7812 */ /* 0x000fe400078ec0ff */
[----:B------:R-:W-:Y:S02]  /*07d0*/  LOP3.LUT R20, R20, 0xff, RZ, 0xc0, !PT ;  /* 0x000000ff14147812 */ /* 0x000fe400078ec0ff */
[----:B------:R-:W-:-:S03]  /*07e0*/  IADD3 R21, PT, PT, R14, -0x1, RZ ;  /* 0xffffffff0e157810 */ /* 0x000fc60007ffe0ff */
[----:B------:R-:W-:Y:S01]  /*07f0*/  VIADD R19, R20, 0xffffffff ;  /* 0xffffffff14137836 */ /* 0x000fe20000000000 */
[----:B------:R-:W-:-:S04]  /*0800*/  ISETP.GT.U32.AND P0, PT, R21, 0xfd, PT ;  /* 0x000000fd1500780c */ /* 0x000fc80003f04070 */
[----:B------:R-:W-:-:S13]  /*0810*/  ISETP.GT.U32.OR P0, PT, R19, 0xfd, P0 ;  /* 0x000000fd1300780c */ /* 0x000fda0000704470 */
[----:B------:R-:W-:Y:S01]  /*0820*/  @!P0 MOV R18, RZ ;  /* 0x000000ff00128202 */ /* 0x000fe20000000f00 */
[----:B------:R-:W-:Y:S06]  /*0830*/  @!P0 BRA `(.L_x_32) ;  /* 0x00000000005c8947 */ /* 0x000fec0003800000 */
[----:B------:R-:W-:Y:S02]  /*0840*/  FSETP.GTU.FTZ.AND P0, PT, |R0|, +INF , PT ;  /* 0x7f8000000000780b */ /* 0x000fe40003f1c200 */
[----:B------:R-:W-:-:S04]  /*0850*/  FSETP.GTU.FTZ.AND P1, PT, |R5|, +INF , PT ;  /* 0x7f8000000500780b */ /* 0x000fc80003f3c200 */
[----:B------:R-:W-:-:S13]  /*0860*/  PLOP3.LUT P0, PT, P0, P1, PT, 0xf8, 0x8f ;  /* 0x00000000008f781c */ /* 0x000fda0000703f70 */
[----:B------:R-:W-:Y:S05]  /*0870*/  @P0 BRA `(.L_x_33) ;  /* 0x00000004004c0947 */ /* 0x000fea0003800000 */
[----:B------:R-:W-:-:S13]  /*0880*/  LOP3.LUT P0, RZ, R5, 0x7fffffff, R0, 0xc8, !PT ;  /* 0x7fffffff05ff7812 */ /* 0x000fda000780c800 */
[----:B------:R-:W-:Y:S05]  /*0890*/  @!P0 BRA `(.L_x_34) ;  /* 0x00000004003c8947 */ /* 0x000fea0003800000 */
[C---:B------:R-:W-:Y:S02]  /*08a0*/  FSETP.NEU.FTZ.AND P2, PT, |R0|.reuse, +INF , PT ;  /* 0x7f8000000000780b */ /* 0x040fe40003f5d200 */
[----:B------:R-:W-:Y:S02]  /*08b0*/  FSETP.NEU.FTZ.AND P1, PT, |R5|, +INF , PT ;  /* 0x7f8000000500780b */ /* 0x000fe40003f3d200 */
[----:B------:R-:W-:-:S11]  /*08c0*/  FSETP.NEU.FTZ.AND P0, PT, |R0|, +INF , PT ;  /* 0x7f8000000000780b */ /* 0x000fd60003f1d200 */
[----:B------:R-:W-:Y:S05]  /*08d0*/  @!P1 BRA !P2, `(.L_x_34) ;  /* 0x00000004002c9947 */ /* 0x000fea0005000000 */
[----:B------:R-:W-:-:S04]  /*08e0*/  LOP3.LUT P2, RZ, R0, 0x7fffffff, RZ, 0xc0, !PT ;  /* 0x7fffffff00ff7812 */ /* 0x000fc8000784c0ff */
[----:B------:R-:W-:-:S13]  /*08f0*/  PLOP3.LUT P1, PT, P1, P2, PT, 0x2f, 0xf2 ;  /* 0x0000000000f2781c */ /* 0x000fda0000f24577 */
[----:B------:R-:W-:Y:S05]  /*0900*/  @P1 BRA `(.L_x_35) ;  /* 0x0000000400181947 */ /* 0x000fea0003800000 */
[----:B------:R-:W-:-:S04]  /*0910*/  LOP3.LUT P1, RZ, R5, 0x7fffffff, RZ, 0xc0, !PT ;  /* 0x7fffffff05ff7812 */ /* 0x000fc8000782c0ff */
[----:B------:R-:W-:-:S13]  /*0920*/  PLOP3.LUT P0, PT, P0, P1, PT, 0x2f, 0xf2 ;  /* 0x0000000000f2781c */ /* 0x000fda0000702577 */
[----:B------:R-:W-:Y:S05]  /*0930*/  @P0 BRA `(.L_x_36) ;  /* 0x0000000400000947 */ /* 0x000fea0003800000 */
[----:B------:R-:W-:Y:S02]  /*0940*/  ISETP.GE.AND P0, PT, R19, RZ, PT ;  /* 0x000000ff1300720c */ /* 0x000fe40003f06270 */
[----:B------:R-:W-:-:S11]  /*0950*/  ISETP.GE.AND P1, PT, R21, RZ, PT ;  /* 0x000000ff1500720c */ /* 0x000fd60003f26270 */
[----:B------:R-:W-:Y:S01]  /*0960*/  @P0 IMAD.MOV.U32 R18, RZ, RZ, RZ ;  /* 0x000000ffff120224 */ /* 0x000fe200078e00ff */
[----:B------:R-:W-:Y:S01]  /*0970*/  @!P0 MOV R18, 0xffffffc0 ;  /* 0xffffffc000128802 */ /* 0x000fe20000000f00 */
[----:B------:R-:W-:Y:S01]  /*0980*/  @!P0 FFMA R0, R0, 1.84467440737095516160e+19, RZ ;  /* 0x5f80000000008823 */ /* 0x000fe200000000ff */
[----:B------:R-:W-:-:S03]  /*0990*/  @!P1 FFMA R5, R5, 1.84467440737095516160e+19, RZ ;  /* 0x5f80000005059823 */ /* 0x000fc600000000ff */
[----:B------:R-:W-:-:S07]  /*09a0*/  @!P1 VIADD R18, R18, 0x40 ;  /* 0x0000004012129836 */ /* 0x000fce0000000000 */
.L_x_32:
[----:B------:R-:W-:Y:S01]  /*09b0*/  LEA R22, R14, 0xc0800000, 0x17 ;  /* 0xc08000000e167811 */ /* 0x000fe200078eb8ff */
[----:B------:R-:W-:Y:S03]  /*09c0*/  BSSY.RECONVERGENT B2, `(.L_x_37) ;  /* 0x0000036000027945 */ /* 0x000fe60003800200 */
[----:B------:R-:W-:Y:S02]  /*09d0*/  IADD3 R22, PT, PT, -R22, R5, RZ ;  /* 0x0000000516167210 */ /* 0x000fe40007ffe1ff */
[----:B------:R-:W-:Y:S02]  /*09e0*/  IADD3 R5, PT, PT, R20, -0x7f, RZ ;  /* 0xffffff8114057810 */ /* 0x000fe40007ffe0ff */
[----:B------:R-:W0:Y:S01]  /*09f0*/  MUFU.RCP R24, R22 ;  /* 0x0000001600187308 */ /* 0x000e220000001000 */
[----:B------:R-:W-:Y:S02]  /*0a00*/  FADD.FTZ R19, -R22, -RZ ;  /* 0x800000ff16137221 */ /* 0x000fe40000010100 */
[----:B------:R-:W-:-:S02]  /*0a10*/  IMAD R0, R5, -0x800000, R0 ;  /* 0xff80000005007824 */ /* 0x000fc400078e0200 */
[----:B0-----:R-:W-:-:S04]  /*0a20*/  FFMA R21, R24, R19, 1 ;  /* 0x3f80000018157423 */ /* 0x001fc80000000013 */
[----:B------:R-:W-:-:S04]  /*0a30*/  FFMA R21, R24, R21, R24 ;  /* 0x0000001518157223 */ /* 0x000fc80000000018 */
[----:B------:R-:W-:-:S04]  /*0a40*/  FFMA R20, R0, R21, RZ ;  /* 0x0000001500147223 */ /* 0x000fc800000000ff */
[----:B------:R-:W-:-:S04]  /*0a50*/  FFMA R23, R19, R20, R0 ;  /* 0x0000001413177223 */ /* 0x000fc80000000000 */
[----:B------:R-:W-:Y:S01]  /*0a60*/  FFMA R20, R21, R23, R20 ;  /* 0x0000001715147223 */ /* 0x000fe20000000014 */
[----:B------:R-:W-:-:S03]  /*0a70*/  IADD3 R23, PT, PT, R5, 0x7f, -R14 ;  /* 0x0000007f05177810 */ /* 0x000fc60007ffe80e */
[----:B------:R-:W-:Y:S02]  /*0a80*/  FFMA R19, R19, R20, R0 ;  /* 0x0000001413137223 */ /* 0x000fe40000000000 */
[----:B------:R-:W-:Y:S02]  /*0a90*/  IMAD.IADD R23, R23, 0x1, R18 ;  /* 0x0000000117177824 */ /* 0x000fe400078e0212 */
[----:B------:R-:W-:-:S05]  /*0aa0*/  FFMA R0, R21, R19, R20 ;  /* 0x0000001315007223 */ /* 0x000fca0000000014 */
[----:B------:R-:W-:-:S04]  /*0ab0*/  SHF.R.U32.HI R5, RZ, 0x17, R0 ;  /* 0x00000017ff057819 */ /* 0x000fc80000011600 */
[----:B------:R-:W-:-:S04]  /*0ac0*/  LOP3.LUT R5, R5, 0xff, RZ, 0xc0, !PT ;  /* 0x000000ff05057812 */ /* 0x000fc800078ec0ff */
[----:B------:R-:W-:-:S04]  /*0ad0*/  IADD3 R5, PT, PT, R5, R23, RZ ;  /* 0x0000001705057210 */ /* 0x000fc80007ffe0ff */
[----:B------:R-:W-:-:S04]  /*0ae0*/  IADD3 R14, PT, PT, R5, -0x1, RZ ;  /* 0xffffffff050e7810 */ /* 0x000fc80007ffe0ff */
[----:B------:R-:W-:-:S13]  /*0af0*/  ISETP.GE.U32.AND P0, PT, R14, 0xfe, PT ;  /* 0x000000fe0e00780c */ /* 0x000fda0003f06070 */
[----:B------:R-:W-:Y:S05]  /*0b00*/  @!P0 BRA `(.L_x_38) ;  /* 0x0000000000808947 */ /* 0x000fea0003800000 */
[----:B------:R-:W-:-:S13]  /*0b10*/  ISETP.GT.AND P0, PT, R5, 0xfe, PT ;  /* 0x000000fe0500780c */ /* 0x000fda0003f04270 */
[----:B------:R-:W-:Y:S05]  /*0b20*/  @P0 BRA `(.L_x_39) ;  /* 0x00000000006c0947 */ /* 0x000fea0003800000 */
[----:B------:R-:W-:-:S13]  /*0b30*/  ISETP.GE.AND P0, PT, R5, 0x1, PT ;  /* 0x000000010500780c */ /* 0x000fda0003f06270 */
[----:B------:R-:W-:Y:S05]  /*0b40*/  @P0 BRA `(.L_x_40) ;  /* 0x0000000000740947 */ /* 0x000fea0003800000 */
[----:B------:R-:W-:Y:S02]  /*0b50*/  ISETP.GE.AND P0, PT, R5, -0x18, PT ;  /* 0xffffffe80500780c */ /* 0x000fe40003f06270 */
[----:B------:R-:W-:-:S11]  /*0b60*/  LOP3.LUT R0, R0, 0x80000000, RZ, 0xc0, !PT ;  /* 0x8000000000007812 */ /* 0x000fd600078ec0ff */
[----:B------:R-:W-:Y:S05]  /*0b70*/  @!P0 BRA `(.L_x_40) ;  /* 0x0000000000688947 */ /* 0x000fea0003800000 */
[-CC-:B------:R-:W-:Y:S01]  /*0b80*/  FFMA.RZ R14, R21, R19.reuse, R20.reuse ;  /* 0x00000013150e7223 */ /* 0x180fe2000000c014 */
[C---:B------:R-:W-:Y:S02]  /*0b90*/  ISETP.NE.AND P2, PT, R5.reuse, RZ, PT ;  /* 0x000000ff0500720c */ /* 0x040fe40003f45270 */
[----:B------:R-:W-:Y:S02]  /*0ba0*/  ISETP.NE.AND P1, PT, R5, RZ, PT ;  /* 0x000000ff0500720c */ /* 0x000fe40003f25270 */
[----:B------:R-:W-:Y:S01]  /*0bb0*/  LOP3.LUT R18, R14, 0x7fffff, RZ, 0xc0, !PT ;  /* 0x007fffff0e127812 */ /* 0x000fe200078ec0ff */
[CCC-:B------:R-:W-:Y:S01]  /*0bc0*/  FFMA.RP R14, R21.reuse, R19.reuse, R20.reuse ;  /* 0x00000013150e7223 */ /* 0x1c0fe20000008014 */
[----:B------:R-:W-:Y:S01]  /*0bd0*/  FFMA.RM R19, R21, R19, R20 ;  /* 0x0000001315137223 */ /* 0x000fe20000004014 */
[C---:B------:R-:W-:Y:S01]  /*0be0*/  VIADD R21, R5.reuse, 0x20 ;  /* 0x0000002005157836 */ /* 0x040fe20000000000 */
[----:B------:R-:W-:Y:S02]  /*0bf0*/  LOP3.LUT R18, R18, 0x800000, RZ, 0xfc, !PT ;  /* 0x0080000012127812 */ /* 0x000fe400078efcff */
[----:B------:R-:W-:-:S02]  /*0c00*/  IADD3 R5, PT, PT, -R5, RZ, RZ ;  /* 0x000000ff05057210 */ /* 0x000fc40007ffe1ff */
[----:B------:R-:W-:Y:S02]  /*0c10*/  SHF.L.U32 R21, R18, R21, RZ ;  /* 0x0000001512157219 */ /* 0x000fe400000006ff */
[----:B------:R-:W-:Y:S02]  /*0c20*/  FSETP.NEU.FTZ.AND P0, PT, R14, R19, PT ;  /* 0x000000130e00720b */ /* 0x000fe40003f1d000 */
[----:B------:R-:W-:Y:S02]  /*0c30*/  SEL R5, R5, RZ, P2 ;  /* 0x000000ff05057207 */ /* 0x000fe40001000000 */
[----:B------:R-:W-:Y:S02]  /*0c40*/  ISETP.NE.AND P1, PT, R21, RZ, P1 ;  /* 0x000000ff1500720c */ /* 0x000fe40000f25270 */
[----:B------:R-:W-:Y:S02]  /*0c50*/  SHF.R.U32.HI R5, RZ, R5, R18 ;  /* 0x00000005ff057219 */ /* 0x000fe40000011612 */
[----:B------:R-:W-:-:S02]  /*0c60*/  PLOP3.LUT P0, PT, P0, P1, PT, 0xf8, 0x8f ;  /* 0x00000000008f781c */ /* 0x000fc40000703f70 */
[----:B------:R-:W-:Y:S02]  /*0c70*/  SHF.R.U32.HI R19, RZ, 0x1, R5 ;  /* 0x00000001ff137819 */ /* 0x000fe40000011605 */
[----:B------:R-:W-:-:S04]  /*0c80*/  SEL R14, RZ, 0x1, !P0 ;  /* 0x00000001ff0e7807 */ /* 0x000fc80004000000 */
[----:B------:R-:W-:-:S04]  /*0c90*/  LOP3.LUT R14, R14, 0x1, R19, 0xf8, !PT ;  /* 0x000000010e0e7812 */ /* 0x000fc800078ef813 */
[----:B------:R-:W-:-:S04]  /*0ca0*/  LOP3.LUT R14, R14, R5, RZ, 0xc0, !PT ;  /* 0x000000050e0e7212 */ /* 0x000fc800078ec0ff */
[----:B------:R-:W-:-:S04]  /*0cb0*/  IADD3 R19, PT, PT, R19, R14, RZ ;  /* 0x0000000e13137210 */ /* 0x000fc80007ffe0ff */
[----:B------:R-:W-:Y:S01]  /*0cc0*/  LOP3.LUT R0, R19, R0, RZ, 0xfc, !PT ;  /* 0x0000000013007212 */ /* 0x000fe200078efcff */
[----:B------:R-:W-:Y:S06]  /*0cd0*/  BRA `(.L_x_40) ;  /* 0x0000000000107947 */ /* 0x000fec0003800000 */
.L_x_39:
[----:B------:R-:W-:-:S04]  /*0ce0*/  LOP3.LUT R0, R0, 0x80000000, RZ, 0xc0, !PT ;  /* 0x8000000000007812 */ /* 0x000fc800078ec0ff */
[----:B------:R-:W-:Y:S01]  /*0cf0*/  LOP3.LUT R0, R0, 0x7f800000, RZ, 0xfc, !PT ;  /* 0x7f80000000007812 */ /* 0x000fe200078efcff */
[----:B------:R-:W-:Y:S06]  /*0d00*/  BRA `(.L_x_40) ;  /* 0x0000000000047947 */ /* 0x000fec0003800000 */
.L_x_38:
[----:B------:R-:W-:-:S07]  /*0d10*/  IMAD R0, R23, 0x800000, R0 ;  /* 0x0080000017007824 */ /* 0x000fce00078e0200 */
.L_x_40:
[----:B------:R-:W-:Y:S05]  /*0d20*/  BSYNC.RECONVERGENT B2 ;  /* 0x0000000000027941 */ /* 0x000fea0003800200 */
.L_x_37:
[----:B------:R-:W-:Y:S05]  /*0d30*/  BRA `(.L_x_41) ;  /* 0x0000000000207947 */ /* 0x000fea0003800000 */
.L_x_36:
[----:B------:R-:W-:-:S04]  /*0d40*/  LOP3.LUT R0, R5, 0x80000000, R0, 0x48, !PT ;  /* 0x8000000005007812 */ /* 0x000fc800078e4800 */
[----:B------:R-:W-:Y:S01]  /*0d50*/  LOP3.LUT R0, R0, 0x7f800000, RZ, 0xfc, !PT ;  /* 0x7f80000000007812 */ /* 0x000fe200078efcff */
[----:B------:R-:W-:Y:S06]  /*0d60*/  BRA `(.L_x_41) ;  /* 0x0000000000147947 */ /* 0x000fec0003800000 */
.L_x_35:
[----:B------:R-:W-:Y:S01]  /*0d70*/  LOP3.LUT R0, R5, 0x80000000, R0, 0x48, !PT ;  /* 0x8000000005007812 */ /* 0x000fe200078e4800 */
[----:B------:R-:W-:Y:S06]  /*0d80*/  BRA `(.L_x_41) ;  /* 0x00000000000c7947 */ /* 0x000fec0003800000 */
.L_x_34:
[----:B------:R-:W0:Y:S01]  /*0d90*/  MUFU.RSQ R0, -QNAN ;  /* 0xffc0000000007908 */ /* 0x000e220000001400 */
[----:B------:R-:W-:Y:S05]  /*0da0*/  BRA `(.L_x_41) ;  /* 0x0000000000047947 */ /* 0x000fea0003800000 */
.L_x_33:
[----:B------:R-:W-:-:S07]  /*0db0*/  FADD.FTZ R0, R0, R5 ;  /* 0x0000000500007221 */ /* 0x000fce0000010000 */
.L_x_41:
[----:B------:R-:W-:Y:S05]  /*0dc0*/  BSYNC.RECONVERGENT B1 ;  /* 0x0000000000017941 */ /* 0x000fea0003800200 */
.L_x_31:
[----:B------:R-:W-:Y:S01]  /*0dd0*/  HFMA2 R19, -RZ, RZ, 0, 0 ;  /* 0x00000000ff137431 */ /* 0x000fe200000001ff */
[----:B------:R-:W-:-:S04]  /*0de0*/  MOV R18, R12 ;  /* 0x0000000c00127202 */ /* 0x000fc80000000f00 */
[----:B0-----:R-:W-:Y:S05]  /*0df0*/  RET.REL.NODEC R18 `(_Z9updatepsiP6float2S0_S0_S0_S0_fffiii) ;  /* 0xfffffff012807950 */ /* 0x001fea0003c3ffff */
.L_x_42:
        /* <DEDUP_REMOVED lines=16> */
.L_x_70:


//--------------------- .text._Z7mulaprbP6float2S0_S0_PfS1_iiiiiii --------------------------
	.section	.text._Z7mulaprbP6float2S0_S0_PfS1_iiiiiii,"ax",@progbits
	.align	128
        .global         _Z7mulaprbP6float2S0_S0_PfS1_iiiiiii
        .type           _Z7mulaprbP6float2S0_S0_PfS1_iiiiiii,@function
        .size           _Z7mulaprbP6float2S0_S0_PfS1_iiiiiii,(.L_x_72 - _Z7mulaprbP6float2S0_S0_PfS1_iiiiiii)
        .other          _Z7mulaprbP6float2S0_S0_PfS1_iiiiiii,@"STO_CUDA_ENTRY STV_DEFAULT"
_Z7mulaprbP6float2S0_S0_PfS1_iiiiiii:
.text._Z7mulaprbP6float2S0_S0_PfS1_iiiiiii:
[----:B------:R-:W-:Y:S01]  /*0000*/  LDC R1, c[0x0][0x37c] ;  /* 0x0000df00ff017b82 */ /* 0x000fe20000000800 */
[----:B------:R-:W0:Y:S07]  /*0010*/  S2R R3, SR_CTAID.Y ;  /* 0x0000000000037919 */ /* 0x000e2e0000002600 */
[----:B------:R-:W1:Y:S01]  /*0020*/  LDC R0, c[0x0][0x3b8] ;  /* 0x0000ee00ff007b82 */ /* 0x000e620000000800 */
[----:B------:R-:W2:Y:S01]  /*0030*/  LDCU UR4, c[0x0][0x360] ;  /* 0x00006c00ff0477ac */ /* 0x000ea20008000800 */
[----:B------:R-:W0:Y:S01]  /*0040*/  S2R R4, SR_TID.Y ;  /* 0x0000000000047919 */ /* 0x000e220000002200 */
[----:B------:R-:W0:Y:S01]  /*0050*/  LDCU UR5, c[0x0][0x364] ;  /* 0x00006c80ff0577ac */ /* 0x000e220008000800 */
[----:B------:R-:W2:Y:S01]  /*0060*/  S2R R5, SR_CTAID.X ;  /* 0x0000000000057919 */ /* 0x000ea20000002500 */
[----:B------:R-:W3:Y:S01]  /*0070*/  LDCU UR8, c[0x0][0x3b4] ;  /* 0x00007680ff0877ac */ /* 0x000ee20008000800 */
[----:B------:R-:W2:Y:S01]  /*0080*/  S2R R2, SR_TID.X ;  /* 0x0000000000027919 */ /* 0x000ea20000002100 */
[----:B------:R-:W4:Y:S01]  /*0090*/  LDCU UR6, c[0x0][0x368] ;  /* 0x00006d00ff0677ac */ /* 0x000f220008000800 */
[----:B------:R-:W4:Y:S01]  /*00a0*/  S2R R6, SR_CTAID.Z ;  /* 0x0000000000067919 */ /* 0x000f220000002700 */
[----:B------:R-:W5:Y:S01]  /*00b0*/  LDCU UR7, c[0x0][0x3a8] ;  /* 0x00007500ff0777ac */ /* 0x000f620008000800 */
[----:B------:R-:W4:Y:S01]  /*00c0*/  S2R R7, SR_TID.Z ;  /* 0x0000000000077919 */ /* 0x000f220000002300 */
[----:B0-----:R-:W-:-:S02]  /*00d0*/  IMAD R3, R3, UR5, R4 ;  /* 0x0000000503037c24 */ /* 0x001fc4000f8e0204 */
[----:B-1----:R-:W-:-:S03]  /*00e0*/  IMAD R4, R0, R0, RZ ;  /* 0x0000000000047224 */ /* 0x002fc600078e02ff */
[----:B---3--:R-:W-:Y:S01]  /*00f0*/  ISETP.GE.AND P0, PT, R3, UR8, PT ;  /* 0x0000000803007c0c */ /* 0x008fe2000bf06270 */
[----:B--2---:R-:W-:-:S05]  /*0100*/  IMAD R5, R5, UR4, R2 ;  /* 0x0000000405057c24 */ /* 0x004fca000f8e0202 */
[----:B------:R-:W-:Y:S01]  /*0110*/  ISETP.GE.OR P0, PT, R5, R4, P0 ;  /* 0x000000040500720c */ /* 0x000fe20000706670 */
[----:B----4-:R-:W-:-:S05]  /*0120*/  IMAD R2, R6, UR6, R7 ;  /* 0x0000000606027c24 */ /* 0x010fca000f8e0207 */
[----:B-----5:R-:W-:-:S13]  /*0130*/  ISETP.GE.OR P0, PT, R2, UR7, P0 ;  /* 0x0000000702007c0c */ /* 0x020fda0008706670 */
[----:B------:R-:W-:Y:S05]  /*0140*/  @P0 EXIT ;  /* 0x000000000000094d */ /* 0x000fea0003800000 */
[----:B------:R-:W0:Y:S01]  /*0150*/  LDC.64 R6, c[0x0][0x398] ;  /* 0x0000e600ff067b82 */ /* 0x000e220000000a00 */
[----:B------:R-:W1:Y:S01]  /*0160*/  LDCU.64 UR6, c[0x0][0x358] ;  /* 0x00006b00ff0677ac */ /* 0x000e620008000a00 */
[----:B------:R-:W-:-:S06]  /*0170*/  IMAD R4, R2, UR8, R3 ;  /* 0x0000000802047c24 */ /* 0x000fcc000f8e0203 */
[----:B------:R-:W2:Y:S01]  /*0180*/  LDC.64 R8, c[0x0][0x3a0] ;  /* 0x0000e800ff087b82 */ /* 0x000ea20000000a00 */
[----:B0-----:R-:W-:-:S06]  /*0190*/  IMAD.WIDE.U32 R6, R4, 0x4, R6 ;  /* 0x0000000404067825 */ /* 0x001fcc00078e0006 */
[----:B-1----:R-:W3:Y:S01]  /*01a0*/  LDG.E R6, desc[UR6][R6.64] ;  /* 0x0000000606067981 */ /* 0x002ee2000c1e1900 */
[----:B--2---:R-:W-:-:S06]  /*01b0*/  IMAD.WIDE.U32 R8, R4, 0x4, R8 ;  /* 0x0000000404087825 */ /* 0x004fcc00078e0008 */
[----:B------:R-:W2:Y:S01]  /*01c0*/  LDG.E R8, desc[UR6][R8.64] ;  /* 0x0000000608087981 */ /* 0x000ea2000c1e1900 */
[----:B------:R-:W-:-:S05]  /*01d0*/  HFMA2 R11, -RZ, RZ, 1.75, 0 ;  /* 0x3f000000ff0b7431 */ /* 0x000fca00000001ff */
[C---:B---3--:R-:W-:Y:S02]  /*01e0*/  LOP3.LUT R3, R11.reuse, 0x80000000, R6, 0xb8, !PT ;  /* 0x800000000b037812 */ /* 0x048fe400078eb806 */
[----:B--2---:R-:W-:-:S03]  /*01f0*/  LOP3.LUT R11, R11, 0x80000000, R8, 0xb8, !PT ;  /* 0x800000000b0b7812 */ /* 0x004fc600078eb808 */
[----:B------:R-:W-:Y:S02]  /*0200*/  FADD.RZ R3, R6, R3 ;  /* 0x0000000306037221 */ /* 0x000fe4000000c000 */
[----:B------:R-:W-:Y:S02]  /*0210*/  FADD.RZ R11, R8, R11 ;  /* 0x0000000b080b7221 */ /* 0x000fe4000000c000 */
[----:B------:R-:W-:Y:S08]  /*0220*/  F2I.TRUNC.NTZ R10, R3 ;  /* 0x00000003000a7305 */ /* 0x000ff0000020f100 */
[----:B------:R-:W0:Y:S02]  /*0230*/  F2I.TRUNC.NTZ R11, R11 ;  /* 0x0000000b000b7305 */ /* 0x000e24000020f100 */
[----:B0-----:R-:W-:-:S04]  /*0240*/  LOP3.LUT R12, R10, R11, RZ, 0xfc, !PT ;  /* 0x0000000b0a0c7212 */ /* 0x001fc800078efcff */
[----:B------:R-:W-:-:S13]  /*0250*/  ISETP.GE.AND P0, PT, R12, RZ, PT ;  /* 0x000000ff0c00720c */ /* 0x000fda0003f06270 */
[----:B------:R-:W-:Y:S05]  /*0260*/  @!P0 EXIT ;  /* 0x000000000000894d */ /* 0x000fea0003800000 */
[----:B------:R-:W-:Y:S01]  /*0270*/  IABS R8, R0 ;  /* 0x0000000000087213 */ /* 0x000fe20000000000 */
[----:B------:R-:W0:Y:S01]  /*0280*/  LDCU UR4, c[0x0][0x3c0] ;  /* 0x00007800ff0477ac */ /* 0x000e220008000800 */
[----:B------:R-:W-:Y:S02]  /*0290*/  IABS R12, R5 ;  /* 0x00000005000c7213 */ /* 0x000fe40000000000 */
[----:B------:R-:W1:Y:S01]  /*02a0*/  I2F.RP R3, R8 ;  /* 0x0000000800037306 */ /* 0x000e620000209400 */
[----:B------:R-:W2:Y:S01]  /*02b0*/  LDCU UR5, c[0x0][0x3bc] ;  /* 0x00007780ff0577ac */ /* 0x000ea20008000800 */
[----:B------:R-:W3:Y:S01]  /*02c0*/  LDCU UR8, c[0x0][0x3ac] ;  /* 0x00007580ff0877ac */ /* 0x000ee20008000800 */
[----:B------:R-:W4:Y:S05]  /*02d0*/  LDCU UR9, c[0x0][0x3b0] ;  /* 0x00007600ff0977ac */ /* 0x000f2a0008000800 */
[----:B-1----:R-:W1:Y:S01]  /*02e0*/  MUFU.RCP R3, R3 ;  /* 0x0000000300037308 */ /* 0x002e620000001000 */
[----:B--2---:R-:W-:-:S02]  /*02f0*/  IADD3 R13, PT, PT, -R0, UR5, RZ ;  /* 0x00000005000d7c10 */ /* 0x004fc4000fffe1ff */
[----:B-1----:R-:W-:-:S05]  /*0300*/  IADD3 R6, PT, PT, R3, 0xffffffe, RZ ;  /* 0x0ffffffe03067810 */ /* 0x002fca0007ffe0ff */
[----:B------:R1:W2:Y:S02]  /*0310*/  F2I.FTZ.U32.TRUNC.NTZ R7, R6 ;  /* 0x0000000600077305 */ /* 0x0002a4000021f000 */
[----:B-1----:R-:W-:Y:S01]  /*0320*/  MOV R6, RZ ;  /* 0x000000ff00067202 */ /* 0x002fe20000000f00 */
[----:B--2---:R-:W-:-:S04]  /*0330*/  IMAD.MOV R9, RZ, RZ, -R7 ;  /* 0x000000ffff097224 */ /* 0x004fc800078e0a07 */
[----:B------:R-:W-:-:S04]  /*0340*/  IMAD R9, R9, R8, RZ ;  /* 0x0000000809097224 */ /* 0x000fc800078e02ff */
[----:B------:R-:W-:Y:S01]  /*0350*/  IMAD.HI.U32 R7, R7, R9, R6 ;  /* 0x0000000907077227 */ /* 0x000fe200078e0006 */
[----:B------:R-:W-:-:S03]  /*0360*/  LOP3.LUT R6, R5, R0, RZ, 0x3c, !PT ;  /* 0x0000000005067212 */ /* 0x000fc600078e3cff */
[----:B------:R-:W-:Y:S01]  /*0370*/  IMAD.MOV.U32 R9, RZ, RZ, R12 ;  /* 0x000000ffff097224 */ /* 0x000fe200078e000c */
[----:B------:R-:W-:Y:S02]  /*0380*/  ISETP.GE.AND P1, PT, R6, RZ, PT ;  /* 0x000000ff0600720c */ /* 0x000fe40003f26270 */
[----:B0-----:R-:W-:Y:S01]  /*0390*/  IADD3 R12, PT, PT, -R0, UR4, RZ ;  /* 0x00000004000c7c10 */ /* 0x001fe2000fffe1ff */
[----:B------:R-:W-:-:S03]  /*03a0*/  IMAD.HI.U32 R3, R7, R9, RZ ;  /* 0x0000000907037227 */ /* 0x000fc600078e00ff */
[----:B------:R-:W-:Y:S02]  /*03b0*/  LEA.HI R12, R12, R12, RZ, 0x1 ;  /* 0x0000000c0c0c7211 */ /* 0x000fe400078f08ff */
[----:B------:R-:W-:-:S05]  /*03c0*/  IADD3 R7, PT, PT, -R3, RZ, RZ ;  /* 0x000000ff03077210 */ /* 0x000fca0007ffe1ff */
[----:B------:R-:W-:-:S05]  /*03d0*/  IMAD R7, R8, R7, R9 ;  /* 0x0000000708077224 */ /* 0x000fca00078e0209 */
[----:B------:R-:W-:-:S13]  /*03e0*/  ISETP.GT.U32.AND P2, PT, R8, R7, PT ;  /* 0x000000070800720c */ /* 0x000fda0003f44070 */
[----:B------:R-:W-:Y:S01]  /*03f0*/  @!P2 IMAD.IADD R7, R7, 0x1, -R8 ;  /* 0x000000010707a824 */ /* 0x000fe200078e0a08 */
[----:B------:R-:W-:Y:S02]  /*0400*/  @!P2 IADD3 R3, PT, PT, R3, 0x1, RZ ;  /* 0x000000010303a810 */ /* 0x000fe40007ffe0ff */
[----:B------:R-:W-:Y:S02]  /*0410*/  ISETP.NE.AND P2, PT, R0, RZ, PT ;  /* 0x000000ff0000720c */ /* 0x000fe40003f45270 */
[----:B------:R-:W-:Y:S02]  /*0420*/  ISETP.GE.U32.AND P0, PT, R7, R8, PT ;  /* 0x000000080700720c */ /* 0x000fe40003f06070 */
[----:B------:R-:W0:Y:S08]  /*0430*/  LDC.64 R8, c[0x0][0x388] ;  /* 0x0000e200ff087b82 */ /* 0x000e300000000a00 */
[----:B------:R-:W1:Y:S03]  /*0440*/  LDC.64 R6, c[0x0][0x380] ;  /* 0x0000e000ff067b82 */ /* 0x000e660000000a00 */
[----:B------:R-:W-:-:S05]  /*0450*/  @P0 VIADD R3, R3, 0x1 ;  /* 0x0000000103030836 */ /* 0x000fca0000000000 */
[----:B------:R-:W-:Y:S02]  /*0460*/  @!P1 IADD3 R3, PT, PT, -R3, RZ, RZ ;  /* 0x000000ff03039210 */ /* 0x000fe40007ffe1ff */
[----:B------:R-:W-:-:S04]  /*0470*/  @!P2 LOP3.LUT R3, RZ, R0, RZ, 0x33, !PT ;  /* 0x00000000ff03a212 */ /* 0x000fc800078e33ff */
[----:B------:R-:W-:Y:S01]  /*0480*/  LEA.HI.SX32 R15, R12, R3, 0x1f ;  /* 0x000000030c0f7211 */ /* 0x000fe200078ffaff */
[--C-:B------:R-:W-:Y:S02]  /*0490*/  IMAD.MOV R14, RZ, RZ, -R3.reuse ;  /* 0x000000ffff0e7224 */ /* 0x100fe400078e0a03 */
[----:B---3--:R-:W-:Y:S02]  /*04a0*/  IMAD R12, R2, UR8, R3 ;  /* 0x00000008020c7c24 */ /* 0x008fe4000f8e0203 */
[----:B------:R-:W-:Y:S01]  /*04b0*/  IMAD R5, R0, R14, R5 ;  /* 0x0000000e00057224 */ /* 0x000fe200078e0205 */
[----:B------:R-:W-:Y:S01]  /*04c0*/  LEA.HI R0, R13, R13, RZ, 0x1 ;  /* 0x0000000d0d007211 */ /* 0x000fe200078f08ff */
[----:B------:R-:W-:Y:S01]  /*04d0*/  IMAD R15, R4, UR4, R15 ;  /* 0x00000004040f7c24 */ /* 0x000fe2000f8e020f */
[----:B------:R-:W-:Y:S01]  /*04e0*/  IADD3 R12, PT, PT, R11, R12, RZ ;  /* 0x0000000c0b0c7210 */ /* 0x000fe20007ffe0ff */
[----:B------:R-:W-:Y:S01]  /*04f0*/  IMAD.IADD R13, R10, 0x1, R5 ;  /* 0x000000010a0d7824 */ /* 0x000fe200078e0205 */
[----:B------:R-:W-:-:S03]  /*0500*/  LEA.HI.SX32 R0, R0, R5, 0x1f ;  /* 0x0000000500007211 */ /* 0x000fc600078ffaff */
[----:B----4-:R-:W-:Y:S02]  /*0510*/  IMAD R13, R12, UR9, R13 ;  /* 0x000000090c0d7c24 */ /* 0x010fe4000f8e020d */
[----:B------:R-:W-:-:S04]  /*0520*/  IMAD R11, R15, UR5, R0 ;  /* 0x000000050f0b7c24 */ /* 0x000fc8000f8e0200 */
[----:B0-----:R-:W-:-:S04]  /*0530*/  IMAD.WIDE R10, R11, 0x8, R8 ;  /* 0x000000080b0a7825 */ /* 0x001fc800078e0208 */
[----:B-1----:R-:W-:Y:S02]  /*0540*/  IMAD.WIDE R8, R13, 0x8, R6 ;  /* 0x000000080d087825 */ /* 0x002fe400078e0206 */
[----:B------:R0:W5:Y:S04]  /*0550*/  LDG.E.64 R6, desc[UR6][R10.64] ;  /* 0x000000060a067981 */ /* 0x000168000c1e1b00 */
[----:B------:R-:W5:Y:S01]  /*0560*/  LDG.E.64 R8, desc[UR6][R8.64] ;  /* 0x0000000608087981 */ /* 0x000f62000c1e1b00 */
[----:B------:R-:W-:-:S06]  /*0570*/  UIMAD UR4, UR4, UR5, URZ ;  /* 0x00000005040472a4 */ /* 0x000fcc000f8e02ff */
[----:B------:R-:W-:-:S04]  /*0580*/  I2FP.F32.S32 R0, UR4 ;  /* 0x0000000400007c45 */ /* 0x000fc80008201400 */
[----:B------:R-:W-:Y:S01]  /*0590*/  IADD3 R4, PT, PT, R0, -0xd000000, RZ ;  /* 0xf300000000047810 */ /* 0x000fe20007ffe0ff */
[----:B------:R0:W1:Y:S03]  /*05a0*/  MUFU.RSQ R13, R0 ;  /* 0x00000000000d7308 */ /* 0x0000660000001400 */
[----:B------:R-:W-:-:S13]  /*05b0*/  ISETP.GT.U32.AND P0, PT, R4, 0x727fffff, PT ;  /* 0x727fffff0400780c */ /* 0x000fda0003f04070 */
[----:B0-----:R-:W-:Y:S05]  /*05c0*/  @!P0 BRA `(.L_x_43) ;  /* 0x0000000000108947 */ /* 0x001fea0003800000 */
[----:B------:R-:W-:-:S07]  /*05d0*/  MOV R10, 0x5f0 ;  /* 0x000005f0000a7802 */ /* 0x000fce0000000f00 */
[----:B-1---5:R-:W-:Y:S05]  /*05e0*/  CALL.REL.NOINC `($__internal_2_$__cuda_sm20_sqrt_rn_f32_slowpath) ;  /* 0x0000000400547944 */ /* 0x022fea0003c00000 */
[----:B------:R-:W-:Y:S01]  /*05f0*/  IMAD.MOV.U32 R0, RZ, RZ, R4 ;  /* 0x000000ffff007224 */ /* 0x000fe200078e0004 */
[----:B------:R-:W-:Y:S06]  /*0600*/  BRA `(.L_x_44) ;  /* 0x0000000000107947 */ /* 0x000fec0003800000 */
.L_x_43:
[----:B-1----:R-:W-:Y:S01]  /*0610*/  FMUL.FTZ R11, R0, R13 ;  /* 0x0000000d000b7220 */ /* 0x002fe20000410000 */
[----:B------:R-:W-:-:S03]  /*0620*/  FMUL.FTZ R13, R13, 0.5 ;  /* 0x3f0000000d0d7820 */ /* 0x000fc60000410000 */
[----:B------:R-:W-:-:S04]  /*0630*/  FFMA R0, -R11, R11, R0 ;  /* 0x0000000b0b007223 */ /* 0x000fc80000000100 */
[----:B------:R-:W-:-:S07]  /*0640*/  FFMA R0, R0, R13, R11 ;  /* 0x0000000d00007223 */ /* 0x000fce000000000b */
.L_x_44:
[----:B------:R-:W-:-:S04]  /*0650*/  IADD3 R4, PT, PT, R0, 0x1800000, RZ ;  /* 0x0180000000047810 */ /* 0x000fc80007ffe0ff */
[----:B------:R-:W-:-:S04]  /*0660*/  LOP3.LUT R4, R4, 0x7f800000, RZ, 0xc0, !PT ;  /* 0x7f80000004047812 */ /* 0x000fc800078ec0ff */
[----:B------:R-:W-:-:S13]  /*0670*/  ISETP.GT.U32.AND P0, PT, R4, 0x1ffffff, PT ;  /* 0x01ffffff0400780c */ /* 0x000fda0003f04070 */
[----:B------:R-:W-:Y:S05]  /*0680*/  @P0 BRA `(.L_x_45) ;  /* 0x0000000000100947 */ /* 0x000fea0003800000 */
[----:B------:R-:W-:-:S07]  /*0690*/  MOV R4, 0x6b0 ;  /* 0x000006b000047802 */ /* 0x000fce0000000f00 */
[----:B-----5:R-:W-:Y:S05]  /*06a0*/  CALL.REL.NOINC `($__internal_1_$__cuda_sm20_rcp_rn_f32_slowpath) ;  /* 0x0000000000507944 */ /* 0x020fea0003c00000 */
[----:B------:R-:W-:Y:S01]  /*06b0*/  IMAD.MOV.U32 R4, RZ, RZ, R0 ;  /* 0x000000ffff047224 */ /* 0x000fe200078e0000 */
[----:B------:R-:W-:Y:S06]  /*06c0*/  BRA `(.L_x_46) ;  /* 0x0000000000107947 */ /* 0x000fec0003800000 */
.L_x_45:
[----:B------:R-:W0:Y:S02]  /*06d0*/  MUFU.RCP R11, R0 ;  /* 0x00000000000b7308 */ /* 0x000e240000001000 */
[----:B0-----:R-:W-:-:S04]  /*06e0*/  FFMA R4, R11, R0, -1 ;  /* 0xbf8000000b047423 */ /* 0x001fc80000000000 */
[----:B------:R-:W-:-:S04]  /*06f0*/  FADD.FTZ R4, -R4, -RZ ;  /* 0x800000ff04047221 */ /* 0x000fc80000010100 */
[----:B------:R-:W-:-:S07]  /*0700*/  FFMA R4, R11, R4, R11 ;  /* 0x000000040b047223 */ /* 0x000fce000000000b */
.L_x_46:
[----:B------:R-:W0:Y:S01]  /*0710*/  LDCU UR4, c[0x0][0x3b8] ;  /* 0x00007700ff0477ac */ /* 0x000e220008000800 */
[----:B------:R-:W1:Y:S01]  /*0720*/  LDC.64 R10, c[0x0][0x390] ;  /* 0x0000e400ff0a7b82 */ /* 0x000e620000000a00 */
[-C--:B-----5:R-:W-:Y:S01]  /*0730*/  FMUL R9, R9, R4.reuse ;  /* 0x0000000409097220 */ /* 0x0a0fe20000400000 */
[----:B------:R-:W-:-:S03]  /*0740*/  FMUL R8, R8, R4 ;  /* 0x0000000408087220 */ /* 0x000fc60000400000 */
[-C--:B------:R-:W-:Y:S01]  /*0750*/  FMUL R13, R7, R9.reuse ;  /* 0x00000009070d7220 */ /* 0x080fe20000400000 */
[----:B------:R-:W-:-:S03]  /*0760*/  FMUL R0, R6, R9 ;  /* 0x0000000906007220 */ /* 0x000fc60000400000 */
[-C--:B------:R-:W-:Y:S01]  /*0770*/  FFMA R13, R6, R8.reuse, R13 ;  /* 0x00000008060d7223 */ /* 0x080fe2000000000d */
[----:B------:R-:W-:Y:S01]  /*0780*/  FFMA R7, R7, R8, -R0 ;  /* 0x0000000807077223 */ /* 0x000fe20000000800 */
[----:B0-----:R-:W-:-:S04]  /*0790*/  IMAD R2, R2, UR4, R3 ;  /* 0x0000000402027c24 */ /* 0x001fc8000f8e0203 */
[----:B------:R-:W-:-:S04]  /*07a0*/  IMAD R3, R2, UR4, R5 ;  /* 0x0000000402037c24 */ /* 0x000fc8000f8e0205 */
[----:B-1----:R-:W-:-:S05]  /*07b0*/  IMAD.WIDE R2, R3, 0x8, R10 ;  /* 0x0000000803027825 */ /* 0x002fca00078e020a */
[----:B------:R-:W-:Y:S04]  /*07c0*/  REDG.E.ADD.F32.FTZ.RN.STRONG.GPU desc[UR6][R2.64], R13 ;  /* 0x0000000d020079a6 */ /* 0x000fe8000c12f306 */
[----:B------:R-:W-:Y:S01]  /*07d0*/  REDG.E.ADD.F32.FTZ.RN.STRONG.GPU desc[UR6][R2.64+0x4], R7 ;  /* 0x00000407020079a6 */ /* 0x000fe2000c12f306 */
[----:B------:R-:W-:Y:S05]  /*07e0*/  EXIT ;  /* 0x000000000000794d */ /* 0x000fea0003800000 */
        .weak           $__internal_1_$__cuda_sm20_rcp_rn_f32_slowpath
        .type           $__internal_1_$__cuda_sm20_rcp_rn_f32_slowpath,@function
        .size           $__internal_1_$__cuda_sm20_rcp_rn_f32_slowpath,($__internal_2_$__cuda_sm20_sqrt_rn_f32_slowpath - $__internal_1_$__cuda_sm20_rcp_rn_f32_slowpath)
$__internal_1_$__cuda_sm20_rcp_rn_f32_slowpath:
[----:B------:R-:W-:-:S04]  /*07f0*/  SHF.L.U32 R10, R0, 0x1, RZ ;  /* 0x00000001000a7819 */ /* 0x000fc800000006ff */
[----:B------:R-:W-:-:S04]  /*0800*/  SHF.R.U32.HI R15, RZ, 0x18, R10 ;  /* 0x00000018ff0f7819 */ /* 0x000fc8000001160a */
[----:B------:R-:W-:-:S13]  /*0810*/  ISETP.NE.U32.AND P0, PT, R15, RZ, PT ;  /* 0x000000ff0f00720c */ /* 0x000fda0003f05070 */
[----:B------:R-:W-:Y:S05]  /*0820*/  @P0 BRA `(.L_x_47) ;  /* 0x00000000002c0947 */ /* 0x000fea0003800000 */
[----:B------:R-:W-:-:S05]  /*0830*/  IMAD.SHL.U32 R10, R0, 0x2, RZ ;  /* 0x00000002000a7824 */ /* 0x000fca00078e00ff */
[----:B------:R-:W-:-:S13]  /*0840*/  ISETP.NE.AND P0, PT, R10, RZ, PT ;  /* 0x000000ff0a00720c */ /* 0x000fda0003f05270 */
[----:B------:R2:W3:Y:S01]  /*0850*/  @!P0 MUFU.RCP R10, R0 ;  /* 0x00000000000a8308 */ /* 0x0004e20000001000 */
[----:B------:R-:W-:Y:S05]  /*0860*/  @!P0 BRA `(.L_x_48) ;  /* 0x0000000000a48947 */ /* 0x000fea0003800000 */
[----:B------:R-:W-:-:S04]  /*0870*/  FFMA R11, R0, 1.84467440737095516160e+19, RZ ;  /* 0x5f800000000b7823 */ /* 0x000fc800000000ff */
[----:B--2---:R-:W3:Y:S02]  /*0880*/  MUFU.RCP R0, R11 ;  /* 0x0000000b00007308 */ /* 0x004ee40000001000 */
[----:B---3--:R-:W-:-:S04]  /*0890*/  FFMA R10, R11, R0, -1 ;  /* 0xbf8000000b0a7423 */ /* 0x008fc80000000000 */
[----:B------:R-:W-:-:S04]  /*08a0*/  FADD.FTZ R13, -R10, -RZ ;  /* 0x800000ff0a0d7221 */ /* 0x000fc80000010100 */
[----:B------:R-:W-:-:S04]  /*08b0*/  FFMA R0, R0, R13, R0 ;  /* 0x0000000d00007223 */ /* 0x000fc80000000000 */
[----:B------:R-:W-:Y:S01]  /*08c0*/  FFMA R10, R0, 1.84467440737095516160e+19, RZ ;  /* 0x5f800000000a7823 */ /* 0x000fe200000000ff */
[----:B------:R-:W-:Y:S06]  /*08d0*/  BRA `(.L_x_48) ;  /* 0x0000000000887947 */ /* 0x000fec0003800000 */
.L_x_47:
[----:B------:R-:W-:-:S04]  /*08e0*/  IADD3 R17, PT, PT, R15, -0xfd, RZ ;  /* 0xffffff030f117810 */ /* 0x000fc80007ffe0ff */
[----:B------:R-:W-:-:S13]  /*08f0*/  ISETP.GT.U32.AND P0, PT, R17, 0x1, PT ;  /* 0x000000011100780c */ /* 0x000fda0003f04070 */
[----:B------:R-:W-:Y:S05]  /*0900*/  @P0 BRA `(.L_x_49) ;  /* 0x0000000000780947 */ /* 0x000fea0003800000 */
[----:B------:R-:W-:Y:S01]  /*0910*/  LOP3.LUT R10, R0, 0x7fffff, RZ, 0xc0, !PT ;  /* 0x007fffff000a7812 */ /* 0x000fe200078ec0ff */
[----:B------:R-:W-:-:S03]  /*0920*/  IMAD.MOV.U32 R14, RZ, RZ, 0x3 ;  /* 0x00000003ff0e7424 */ /* 0x000fc600078e00ff */
[----:B------:R-:W-:Y:S02]  /*0930*/  LOP3.LUT R10, R10, 0x3f800000, RZ, 0xfc, !PT ;  /* 0x3f8000000a0a7812 */ /* 0x000fe400078efcff */
[----:B------:R-:W-:Y:S02]  /*0940*/  SHF.L.U32 R14, R14, R17, RZ ;  /* 0x000000110e0e7219 */ /* 0x000fe400000006ff */
[----:B------:R-:W0:Y:S02]  /*0950*/  MUFU.RCP R11, R10 ;  /* 0x0000000a000b7308 */ /* 0x000e240000001000 */
[----:B0-----:R-:W-:-:S04]  /*0960*/  FFMA R12, R10, R11, -1 ;  /* 0xbf8000000a0c7423 */ /* 0x001fc8000000000b */
[----:B------:R-:W-:-:S04]  /*0970*/  FADD.FTZ R12, -R12, -RZ ;  /* 0x800000ff0c0c7221 */ /* 0x000fc80000010100 */
[CCC-:B------:R-:W-:Y:S01]  /*0980*/  FFMA.RM R13, R11.reuse, R12.reuse, R11.reuse ;  /* 0x0000000c0b0d7223 */ /* 0x1c0fe2000000400b */
[----:B------:R-:W-:-:S04]  /*0990*/  FFMA.RP R12, R11, R12, R11 ;  /* 0x0000000c0b0c7223 */ /* 0x000fc8000000800b */
[C---:B------:R-:W-:Y:S02]  /*09a0*/  LOP3.LUT R11, R13.reuse, 0x7fffff, RZ, 0xc0, !PT ;  /* 0x007fffff0d0b7812 */ /* 0x040fe400078ec0ff */
[----:B------:R-:W-:Y:S02]  /*09b0*/  FSETP.NEU.FTZ.AND P0, PT, R13, R12, PT ;  /* 0x0000000c0d00720b */ /* 0x000fe40003f1d000 */
[----:B------:R-:W-:Y:S02]  /*09c0*/  LOP3.LUT R11, R11, 0x800000, RZ, 0xfc, !PT ;  /* 0x008000000b0b7812 */ /* 0x000fe400078efcff */
[----:B------:R-:W-:Y:S02]  /*09d0*/  SEL R12, RZ, 0xffffffff, !P0 ;  /* 0xffffffffff0c7807 */ /* 0x000fe40004000000 */
[----:B------:R-:W-:Y:S02]  /*09e0*/  LOP3.LUT R14, R14, R11, RZ, 0xc0, !PT ;  /* 0x0000000b0e0e7212 */ /* 0x000fe400078ec0ff */
[----:B------:R-:W-:-:S02]  /*09f0*/  IADD3 R12, PT, PT, -R12, RZ, RZ ;  /* 0x000000ff0c0c7210 */ /* 0x000fc40007ffe1ff */
[-C--:B------:R-:W-:Y:S02]  /*0a00*/  SHF.R.U32.HI R14, RZ, R17.reuse, R14 ;  /* 0x00000011ff0e7219 */ /* 0x080fe4000001160e */
[----:B------:R-:W-:Y:S02]  /*0a10*/  LOP3.LUT P1, RZ, R12, R17, R11, 0xf8, !PT ;  /* 0x000000110cff7212 */ /* 0x000fe4000782f80b */
[C---:B------:R-:W-:Y:S02]  /*0a20*/  LOP3.LUT P0, RZ, R14.reuse, 0x1, RZ, 0xc0, !PT ;  /* 0x000000010eff7812 */ /* 0x040fe4000780c0ff */
[----:B------:R-:W-:-:S04]  /*0a30*/  LOP3.LUT P2, RZ, R14, 0x2, RZ, 0xc0, !PT ;  /* 0x000000020eff7812 */ /* 0x000fc8000784c0ff */
[----:B------:R-:W-:Y:S02]  /*0a40*/  PLOP3.LUT P0, PT, P0, P1, P2, 0xe0, 0x0 ;  /* 0x000000000000781c */ /* 0x000fe40000703c20 */
[----:B------:R-:W-:Y:S02]  /*0a50*/  LOP3.LUT P1, RZ, R0, 0x7fffff, RZ, 0xc0, !PT ;  /* 0x007fffff00ff7812 */ /* 0x000fe4000782c0ff */
[----:B------:R-:W-:-:S05]  /*0a60*/  SEL R10, RZ, 0x1, !P0 ;  /* 0x00000001ff0a7807 */ /* 0x000fca0004000000 */
[----:B------:R-:W-:-:S05]  /*0a70*/  IMAD.MOV R10, RZ, RZ, -R10 ;  /* 0x000000ffff0a7224 */ /* 0x000fca00078e0a0a */
[----:B------:R-:W-:Y:S02]  /*0a80*/  ISETP.GE.AND P0, PT, R10, RZ, PT ;  /* 0x000000ff0a00720c */ /* 0x000fe40003f06270 */
[----:B------:R-:W-:-:S04]  /*0a90*/  IADD3 R10, PT, PT, R15, -0xfc, RZ ;  /* 0xffffff040f0a7810 */ /* 0x000fc80007ffe0ff */
[----:B------:R-:W-:-:S07]  /*0aa0*/  SHF.R.U32.HI R11, RZ, R10, R11 ;  /* 0x0000000aff0b7219 */ /* 0x000fce000001160b */
[----:B------:R-:W-:-:S05]  /*0ab0*/  @!P0 VIADD R11, R11, 0x1 ;  /* 0x000000010b0b8836 */ /* 0x000fca0000000000 */
[----:B------:R-:W-:-:S04]  /*0ac0*/  @!P1 SHF.L.U32 R11, R11, 0x1, RZ ;  /* 0x000000010b0b9819 */ /* 0x000fc800000006ff */
[----:B------:R-:W-:Y:S01]  /*0ad0*/  LOP3.LUT R10, R11, 0x80000000, R0, 0xf8, !PT ;  /* 0x800000000b0a7812 */ /* 0x000fe200078ef800 */
[----:B------:R-:W-:Y:S06]  /*0ae0*/  BRA `(.L_x_48) ;  /* 0x0000000000047947 */ /* 0x000fec0003800000 */
.L_x_49:
[----:B------:R0:W1:Y:S02]  /*0af0*/  MUFU.RCP R10, R0 ;  /* 0x00000000000a7308 */ /* 0x0000640000001000 */
.L_x_48:
[----:B0123--:R-:W-:Y:S01]  /*0b00*/  IMAD.MOV.U32 R0, RZ, RZ, R10 ;  /* 0x000000ffff007224 */ /* 0x00ffe200078e000a */
[----:B------:R-:W-:Y:S01]  /*0b10*/  MOV R10, R4 ;  /* 0x00000004000a7202 */ /* 0x000fe20000000f00 */
[----:B------:R-:W-:-:S04]  /*0b20*/  IMAD.MOV.U32 R11, RZ, RZ, 0x0 ;  /* 0x00000000ff0b7424 */ /* 0x000fc800078e00ff */
[----:B------:R-:W-:Y:S05]  /*0b30*/  RET.REL.NODEC R10 `(_Z7mulaprbP6float2S0_S0_PfS1_iiiiiii) ;  /* 0xfffffff40a307950 */ /* 0x000fea0003c3ffff */
        .weak           $__internal_2_$__cuda_sm20_sqrt_rn_f32_slowpath
        .type           $__internal_2_$__cuda_sm20_sqrt_rn_f32_slowpath,@function
        .size           $__internal_2_$__cuda_sm20_sqrt_rn_f32_slowpath,(.L_x_72 - $__internal_2_$__cuda_sm20_sqrt_rn_f32_slowpath)
$__internal_2_$__cuda_sm20_sqrt_rn_f32_slowpath:
[----:B------:R-:W-:-:S13]  /*0b40*/  LOP3.LUT P0, RZ, R0, 0x7fffffff, RZ, 0xc0, !PT ;  /* 0x7fffffff00ff7812 */ /* 0x000fda000780c0ff */
[----:B------:R-:W-:Y:S01]  /*0b50*/  @!P0 MOV R4, R0 ;  /* 0x0000000000048202 */ /* 0x000fe20000000f00 */
[----:B------:R-:W-:Y:S06]  /*0b60*/  @!P0 BRA `(.L_x_50) ;  /* 0x0000000000448947 */ /* 0x000fec0003800000 */
[----:B------:R-:W-:-:S13]  /*0b70*/  FSETP.GEU.FTZ.AND P0, PT, R0, RZ, PT ;  /* 0x000000ff0000720b */ /* 0x000fda0003f1e000 */
[----:B------:R-:W-:Y:S01]  /*0b80*/  @!P0 IMAD.MOV.U32 R4, RZ, RZ, 0x7fffffff ;  /* 0x7fffffffff048424 */ /* 0x000fe200078e00ff */
[----:B------:R-:W-:Y:S06]  /*0b90*/  @!P0 BRA `(.L_x_50) ;  /* 0x0000000000388947 */ /* 0x000fec0003800000 */
[----:B------:R-:W-:-:S13]  /*0ba0*/  FSETP.GTU.FTZ.AND P0, PT, |R0|, +INF , PT ;  /* 0x7f8000000000780b */ /* 0x000fda0003f1c200 */
[----:B------:R-:W-:Y:S01]  /*0bb0*/  @P0 FADD.FTZ R4, R0, 1 ;  /* 0x3f80000000040421 */ /* 0x000fe20000010000 */
[----:B------:R-:W-:Y:S06]  /*0bc0*/  @P0 BRA `(.L_x_50) ;  /* 0x00000000002c0947 */ /* 0x000fec0003800000 */
[----:B------:R-:W-:-:S13]  /*0bd0*/  FSETP.NEU.FTZ.AND P0, PT, |R0|, +INF , PT ;  /* 0x7f8000000000780b */ /* 0x000fda0003f1d200 */
[----:B------:R-:W-:Y:S01]  /*0be0*/  @!P0 MOV R4, R0 ;  /* 0x0000000000048202 */ /* 0x000fe20000000f00 */
[----:B------:R-:W-:Y:S06]  /*0bf0*/  @!P0 BRA `(.L_x_50) ;  /* 0x0000000000208947 */ /* 0x000fec0003800000 */
[----:B------:R-:W-:-:S04]  /*0c00*/  FFMA R0, R0, 1.84467440737095516160e+19, RZ ;  /* 0x5f80000000007823 */ /* 0x000fc800000000ff */
[----:B------:R-:W0:Y:S02]  /*0c10*/  MUFU.RSQ R11, R0 ;  /* 0x00000000000b7308 */ /* 0x000e240000001400 */
[----:B0-----:R-:W-:Y:S01]  /*0c20*/  FMUL.FTZ R13, R0, R11 ;  /* 0x0000000b000d7220 */ /* 0x001fe20000410000 */
[----:B------:R-:W-:-:S03]  /*0c30*/  FMUL.FTZ R11, R11, 0.5 ;  /* 0x3f0000000b0b7820 */ /* 0x000fc60000410000 */
[----:B------:R-:W-:-:S04]  /*0c40*/  FADD.FTZ R4, -R13, -RZ ;  /* 0x800000ff0d047221 */ /* 0x000fc80000010100 */
[----:B------:R-:W-:-:S04]  /*0c50*/  FFMA R4, R13, R4, R0 ;  /* 0x000000040d047223 */ /* 0x000fc80000000000 */
[----:B------:R-:W-:-:S04]  /*0c60*/  FFMA R4, R4, R11, R13 ;  /* 0x0000000b04047223 */ /* 0x000fc8000000000d */
[----:B------:R-:W-:-:S07]  /*0c70*/  FMUL.FTZ R4, R4, 2.3283064365386962891e-10 ;  /* 0x2f80000004047820 */ /* 0x000fce0000410000 */
.L_x_50:
[----:B------:R-:W-:-:S04]  /*0c80*/  IMAD.MOV.U32 R11, RZ, RZ, 0x0 ;  /* 0x00000000ff0b7424 */ /* 0x000fc800078e00ff */
[----:B------:R-:W-:Y:S05]  /*0c90*/  RET.REL.NODEC R10 `(_Z7mulaprbP6float2S0_S0_PfS1_iiiiiii) ;  /* 0xfffffff00ad87950 */ /* 0x000fea0003c3ffff */
.L_x_51:
        /* <DEDUP_REMOVED lines=14> */
.L_x_72:


//--------------------- .text._Z4mulaP6float2S0_S0_PfS1_iiiiiii --------------------------
	.section	.text._Z4mulaP6float2S0_S0_PfS1_iiiiiii,"ax",@progbits
	.align	128
        .global         _Z4mulaP6float2S0_S0_PfS1_iiiiiii
        .type           _Z4mulaP6float2S0_S0_PfS1_iiiiiii,@function
        .size           _Z4mulaP6float2S0_S0_PfS1_iiiiiii,(.L_x_74 - _Z4mulaP6float2S0_S0_PfS1_iiiiiii)
        .other          _Z4mulaP6float2S0_S0_PfS1_iiiiiii,@"STO_CUDA_ENTRY STV_DEFAULT"
_Z4mulaP6float2S0_S0_PfS1_iiiiiii:
.text._Z4mulaP6float2S0_S0_PfS1_iiiiiii:
        /* <DEDUP_REMOVED lines=25> */
[----:B------:R-:W-:Y:S01]  /*0190*/  IMAD.MOV.U32 R7, RZ, RZ, 0x3f000000 ;  /* 0x3f000000ff077424 */ /* 0x000fe200078e00ff */
[----:B------:R-:W3:Y:S01]  /*01a0*/  LDCU UR4, c[0x0][0x3ac] ;  /* 0x00007580ff0477ac */ /* 0x000ee20008000800 */
[----:B------:R-:W4:Y:S01]  /*01b0*/  LDCU UR5, c[0x0][0x3b0] ;  /* 0x00007600ff0577ac */ /* 0x000f220008000800 */
[----:B0-----:R-:W-:-:S06]  /*01c0*/  IMAD.WIDE.U32 R4, R6, 0x4, R4 ;  /* 0x0000000406047825 */ /* 0x001fcc00078e0004 */
[----:B-1----:R-:W5:Y:S01]  /*01d0*/  LDG.E R4, desc[UR6][R4.64] ;  /* 0x0000000604047981 */ /* 0x002f62000c1e1900 */
[----:B--2---:R-:W-:-:S06]  /*01e0*/  IMAD.WIDE.U32 R8, R6, 0x4, R8 ;  /* 0x0000000406087825 */ /* 0x004fcc00078e0008 */
[----:B------:R-:W2:Y:S01]  /*01f0*/  LDG.E R8, desc[UR6][R8.64] ;  /* 0x0000000608087981 */ /* 0x000ea2000c1e1900 */
[----:B-----5:R-:W-:-:S05]  /*0200*/  LOP3.LUT R3, R7, 0x80000000, R4, 0xb8, !PT ;  /* 0x8000000007037812 */ /* 0x020fca00078eb804 */
[----:B------:R-:W-:Y:S01]  /*0210*/  FADD.RZ R3, R4, R3 ;  /* 0x0000000304037221 */ /* 0x000fe2000000c000 */
[----:B--2---:R-:W-:-:S05]  /*0220*/  LOP3.LUT R7, R7, 0x80000000, R8, 0xb8, !PT ;  /* 0x8000000007077812 */ /* 0x004fca00078eb808 */
[----:B------:R-:W3:Y:S01]  /*0230*/  F2I.TRUNC.NTZ R3, R3 ;  /* 0x0000000300037305 */ /* 0x000ee2000020f100 */
[----:B------:R-:W-:-:S07]  /*0240*/  FADD.RZ R7, R8, R7 ;  /* 0x0000000708077221 */ /* 0x000fce000000c000 */
[----:B------:R-:W0:Y:S01]  /*0250*/  F2I.TRUNC.NTZ R4, R7 ;  /* 0x0000000700047305 */ /* 0x000e22000020f100 */
[----:B---3--:R-:W-:Y:S02]  /*0260*/  ISETP.GE.AND P0, PT, R3, UR4, PT ;  /* 0x0000000403007c0c */ /* 0x008fe4000bf06270 */
[C---:B0-----:R-:W-:Y:S02]  /*0270*/  LOP3.LUT R5, R4.reuse, R3, RZ, 0xfc, !PT ;  /* 0x0000000304057212 */ /* 0x041fe400078efcff */
[----:B----4-:R-:W-:-:S04]  /*0280*/  ISETP.GE.OR P0, PT, R4, UR5, P0 ;  /* 0x0000000504007c0c */ /* 0x010fc80008706670 */
[----:B------:R-:W-:-:S13]  /*0290*/  ISETP.LT.OR P0, PT, R5, RZ, P0 ;  /* 0x000000ff0500720c */ /* 0x000fda0000701670 */
[----:B------:R-:W-:Y:S05]  /*02a0*/  @P0 EXIT ;  /* 0x000000000000094d */ /* 0x000fea0003800000 */
[----:B------:R-:W-:Y:S01]  /*02b0*/  IABS R10, R0 ;  /* 0x00000000000a7213 */ /* 0x000fe20000000000 */
[----:B------:R-:W0:Y:S01]  /*02c0*/  LDCU UR4, c[0x0][0x3c0] ;  /* 0x00007800ff0477ac */ /* 0x000e220008000800 */
[----:B------:R-:W-:Y:S02]  /*02d0*/  IABS R12, R11 ;  /* 0x0000000b000c7213 */ /* 0x000fe40000000000 */
[----:B------:R-:W1:Y:S01]  /*02e0*/  I2F.RP R5, R10 ;  /* 0x0000000a00057306 */ /* 0x000e620000209400 */
[----:B------:R-:W2:Y:S07]  /*02f0*/  LDCU UR5, c[0x0][0x3bc] ;  /* 0x00007780ff0577ac */ /* 0x000eae0008000800 */
[----:B-1----:R-:W1:Y:S01]  /*0300*/  MUFU.RCP R5, R5 ;  /* 0x0000000500057308 */ /* 0x002e620000001000 */
[----:B--2---:R-:W-:-:S04]  /*0310*/  IADD3 R14, PT, PT, -R0, UR5, RZ ;  /* 0x00000005000e7c10 */ /* 0x004fc8000fffe1ff */
[----:B------:R-:W-:Y:S02]  /*0320*/  LEA.HI R14, R14, R14, RZ, 0x1 ;  /* 0x0000000e0e0e7211 */ /* 0x000fe400078f08ff */
[----:B-1----:R-:W-:-:S04]  /*0330*/  IADD3 R8, PT, PT, R5, 0xffffffe, RZ ;  /* 0x0ffffffe05087810 */ /* 0x002fc80007ffe0ff */
[----:B------:R1:W2:Y:S02]  /*0340*/  F2I.FTZ.U32.TRUNC.NTZ R9, R8 ;  /* 0x0000000800097305 */ /* 0x0002a4000021f000 */
[----:B-1----:R-:W-:Y:S02]  /*0350*/  HFMA2 R8, -RZ, RZ, 0, 0 ;  /* 0x00000000ff087431 */ /* 0x002fe400000001ff */
[----:B--2---:R-:W-:-:S04]  /*0360*/  IMAD.MOV R7, RZ, RZ, -R9 ;  /* 0x000000ffff077224 */ /* 0x004fc800078e0a09 */
[----:B------:R-:W-:-:S04]  /*0370*/  IMAD R7, R7, R10, RZ ;  /* 0x0000000a07077224 */ /* 0x000fc800078e02ff */
[----:B------:R-:W-:-:S04]  /*0380*/  IMAD.HI.U32 R9, R9, R7, R8 ;  /* 0x0000000709097227 */ /* 0x000fc800078e0008 */
[----:B------:R-:W-:Y:S02]  /*0390*/  IMAD.MOV.U32 R7, RZ, RZ, R12 ;  /* 0x000000ffff077224 */ /* 0x000fe400078e000c */
[----:B------:R-:W1:Y:S02]  /*03a0*/  LDC.64 R12, c[0x0][0x390] ;  /* 0x0000e400ff0c7b82 */ /* 0x000e640000000a00 */
[----:B------:R-:W-:-:S05]  /*03b0*/  IMAD.HI.U32 R5, R9, R7, RZ ;  /* 0x0000000709057227 */ /* 0x000fca00078e00ff */
[----:B------:R-:W-:-:S05]  /*03c0*/  IADD3 R9, PT, PT, -R5, RZ, RZ ;  /* 0x000000ff05097210 */ /* 0x000fca0007ffe1ff */
[C---:B------:R-:W-:Y:S02]  /*03d0*/  IMAD R7, R10.reuse, R9, R7 ;  /* 0x000000090a077224 */ /* 0x040fe400078e0207 */
[----:B------:R-:W2:Y:S03]  /*03e0*/  LDC.64 R8, c[0x0][0x388] ;  /* 0x0000e200ff087b82 */ /* 0x000ea60000000a00 */
[----:B------:R-:W-:-:S13]  /*03f0*/  ISETP.GT.U32.AND P2, PT, R10, R7, PT ;  /* 0x000000070a00720c */ /* 0x000fda0003f44070 */
[----:B------:R-:W-:Y:S01]  /*0400*/  @!P2 IMAD.IADD R7, R7, 0x1, -R10 ;  /* 0x000000010707a824 */ /* 0x000fe200078e0a0a */
[----:B------:R-:W-:Y:S02]  /*0410*/  @!P2 IADD3 R5, PT, PT, R5, 0x1, RZ ;  /* 0x000000010505a810 */ /* 0x000fe40007ffe0ff */
[----:B------:R-:W-:Y:S02]  /*0420*/  ISETP.NE.AND P2, PT, R0, RZ, PT ;  /* 0x000000ff0000720c */ /* 0x000fe40003f45270 */
[----:B------:R-:W-:Y:S02]  /*0430*/  ISETP.GE.U32.AND P0, PT, R7, R10, PT ;  /* 0x0000000a0700720c */ /* 0x000fe40003f06070 */
[----:B------:R-:W-:-:S04]  /*0440*/  LOP3.LUT R7, R11, R0, RZ, 0x3c, !PT ;  /* 0x000000000b077212 */ /* 0x000fc800078e3cff */
[----:B------:R-:W-:Y:S02]  /*0450*/  ISETP.GE.AND P1, PT, R7, RZ, PT ;  /* 0x000000ff0700720c */ /* 0x000fe40003f26270 */
[----:B0-----:R-:W-:-:S04]  /*0460*/  IADD3 R7, PT, PT, -R0, UR4, RZ ;  /* 0x0000000400077c10 */ /* 0x001fc8000fffe1ff */
[----:B------:R-:W-:Y:S01]  /*0470*/  LEA.HI R10, R7, R7, RZ, 0x1 ;  /* 0x00000007070a7211 */ /* 0x000fe200078f08ff */
[----:B------:R-:W-:-:S06]  /*0480*/  @P0 VIADD R5, R5, 0x1 ;  /* 0x0000000105050836 */ /* 0x000fcc0000000000 */
[----:B------:R-:W-:Y:S02]  /*0490*/  @!P1 IADD3 R5, PT, PT, -R5, RZ, RZ ;  /* 0x000000ff05059210 */ /* 0x000fe40007ffe1ff */
[----:B------:R-:W-:-:S04]  /*04a0*/  @!P2 LOP3.LUT R5, RZ, R0, RZ, 0x33, !PT ;  /* 0x00000000ff05a212 */ /* 0x000fc800078e33ff */
[----:B------:R-:W-:Y:S01]  /*04b0*/  LEA.HI.SX32 R7, R10, R5, 0x1f ;  /* 0x000000050a077211 */ /* 0x000fe200078ffaff */
[--C-:B------:R-:W-:Y:S02]  /*04c0*/  IMAD.MOV R15, RZ, RZ, -R5.reuse ;  /* 0x000000ffff0f7224 */ /* 0x100fe400078e0a05 */
[-C--:B------:R-:W-:Y:S02]  /*04d0*/  IMAD R10, R2, R0.reuse, R5 ;  /* 0x00000000020a7224 */ /* 0x080fe400078e0205 */
[----:B------:R-:W-:Y:S02]  /*04e0*/  IMAD R11, R0, R15, R11 ;  /* 0x0000000f000b7224 */ /* 0x000fe400078e020b */
[----:B------:R-:W-:Y:S02]  /*04f0*/  IMAD R7, R6, UR4, R7 ;  /* 0x0000000406077c24 */ /* 0x000fe4000f8e0207 */
[----:B------:R-:W-:Y:S01]  /*0500*/  IMAD R17, R10, R0, R11 ;  /* 0x000000000a117224 */ /* 0x000fe200078e020b */
[----:B------:R-:W-:-:S05]  /*0510*/  LEA.HI.SX32 R14, R14, R11, 0x1f ;  /* 0x0000000b0e0e7211 */ /* 0x000fca00078ffaff */
[----:B------:R-:W-:Y:S02]  /*0520*/  IMAD R15, R7, UR5, R14 ;  /* 0x00000005070f7c24 */ /* 0x000fe4000f8e020e */
[----:B-1----:R-:W-:-:S04]  /*0530*/  IMAD.WIDE R6, R17, 0x8, R12 ;  /* 0x0000000811067825 */ /* 0x002fc800078e020c */
[----:B--2---:R-:W-:Y:S02]  /*0540*/  IMAD.WIDE R8, R15, 0x8, R8 ;  /* 0x000000080f087825 */ /* 0x004fe400078e0208 */
[----:B------:R-:W5:Y:S04]  /*0550*/  LDG.E.64 R6, desc[UR6][R6.64] ;  /* 0x0000000606067981 */ /* 0x000f68000c1e1b00 */
        /* <DEDUP_REMOVED lines=8> */
[----:B-1---5:R-:W-:Y:S05]  /*05e0*/  CALL.REL.NOINC `($__internal_4_$__cuda_sm20_sqrt_rn_f32_slowpath) ;  /* 0x0000000400607944 */ /* 0x022fea0003c00000 */
[----:B------:R-:W-:Y:S01]  /*05f0*/  IMAD.MOV.U32 R0, RZ, RZ, R10 ;  /* 0x000000ffff007224 */ /* 0x000fe200078e000a */
[----:B------:R-:W-:Y:S06]  /*0600*/  BRA `(.L_x_53) ;  /* 0x0000000000107947 */ /* 0x000fec0003800000 */
.L_x_52:
[----:B-1----:R-:W-:Y:S01]  /*0610*/  FMUL.FTZ R15, R0, R13 ;  /* 0x0000000d000f7220 */ /* 0x002fe20000410000 */
[----:B------:R-:W-:-:S03]  /*0620*/  FMUL.FTZ R13, R13, 0.5 ;  /* 0x3f0000000d0d7820 */ /* 0x000fc60000410000 */
[----:B------:R-:W-:-:S04]  /*0630*/  FFMA R0, -R15, R15, R0 ;  /* 0x0000000f0f007223 */ /* 0x000fc80000000100 */
[----:B------:R-:W-:-:S07]  /*0640*/  FFMA R0, R0, R13, R15 ;  /* 0x0000000d00007223 */ /* 0x000fce000000000f */
.L_x_53:
[----:B------:R-:W-:-:S04]  /*0650*/  IADD3 R10, PT, PT, R0, 0x1800000, RZ ;  /* 0x01800000000a7810 */ /* 0x000fc80007ffe0ff */
[----:B------:R-:W-:-:S04]  /*0660*/  LOP3.LUT R10, R10, 0x7f800000, RZ, 0xc0, !PT ;  /* 0x7f8000000a0a7812 */ /* 0x000fc800078ec0ff */
[----:B------:R-:W-:-:S13]  /*0670*/  ISETP.GT.U32.AND P0, PT, R10, 0x1ffffff, PT ;  /* 0x01ffffff0a00780c */ /* 0x000fda0003f04070 */
[----:B------:R-:W-:Y:S05]  /*0680*/  @P0 BRA `(.L_x_54) ;  /* 0x0000000000100947 */ /* 0x000fea0003800000 */
[----:B------:R-:W-:-:S07]  /*0690*/  MOV R10, 0x6b0 ;  /* 0x000006b0000a7802 */ /* 0x000fce0000000f00 */
[----:B-----5:R-:W-:Y:S05]  /*06a0*/  CALL.REL.NOINC `($__internal_3_$__cuda_sm20_rcp_rn_f32_slowpath) ;  /* 0x00000000005c7944 */ /* 0x020fea0003c00000 */
[----:B------:R-:W-:Y:S01]  /*06b0*/  IMAD.MOV.U32 R10, RZ, RZ, R0 ;  /* 0x000000ffff0a7224 */ /* 0x000fe200078e0000 */
[----:B------:R-:W-:Y:S06]  /*06c0*/  BRA `(.L_x_55) ;  /* 0x0000000000107947 */ /* 0x000fec0003800000 */
.L_x_54:
[----:B------:R-:W0:Y:S02]  /*06d0*/  MUFU.RCP R13, R0 ;  /* 0x00000000000d7308 */ /* 0x000e240000001000 */
[----:B0-----:R-:W-:-:S04]  /*06e0*/  FFMA R10, R13, R0, -1 ;  /* 0xbf8000000d0a7423 */ /* 0x001fc80000000000 */
[----:B------:R-:W-:-:S04]  /*06f0*/  FADD.FTZ R10, -R10, -RZ ;  /* 0x800000ff0a0a7221 */ /* 0x000fc80000010100 */
[----:B------:R-:W-:-:S07]  /*0700*/  FFMA R10, R13, R10, R13 ;  /* 0x0000000a0d0a7223 */ /* 0x000fce000000000d */
.L_x_55:
[----:B------:R-:W0:Y:S01]  /*0710*/  LDCU UR4, c[0x0][0x3ac] ;  /* 0x00007580ff0477ac */ /* 0x000e220008000800 */
[----:B------:R-:W1:Y:S01]  /*0720*/  LDC.64 R12, c[0x0][0x380] ;  /* 0x0000e000ff0c7b82 */ /* 0x000e620000000a00 */
[----:B------:R-:W-:Y:S01]  /*0730*/  IADD3 R11, PT, PT, R4, R11, RZ ;  /* 0x0000000b040b7210 */ /* 0x000fe20007ffe0ff */
[-C--:B-----5:R-:W-:Y:S01]  /*0740*/  FMUL R7, R7, R10.reuse ;  /* 0x0000000a07077220 */ /* 0x0a0fe20000400000 */
[----:B------:R-:W2:Y:S01]  /*0750*/  LDCU UR5, c[0x0][0x3b0] ;  /* 0x00007600ff0577ac */ /* 0x000ea20008000800 */
[----:B------:R-:W-:Y:S02]  /*0760*/  FMUL R6, R6, R10 ;  /* 0x0000000a06067220 */ /* 0x000fe40000400000 */
[----:B------:R-:W-:Y:S01]  /*0770*/  FMUL R0, R8, R7 ;  /* 0x0000000708007220 */ /* 0x000fe20000400000 */
[----:B0-----:R-:W-:-:S04]  /*0780*/  IMAD R2, R2, UR4, R5 ;  /* 0x0000000402027c24 */ /* 0x001fc8000f8e0205 */
[----:B------:R-:W-:Y:S02]  /*0790*/  IMAD.IADD R2, R3, 0x1, R2 ;  /* 0x0000000103027824 */ /* 0x000fe400078e0202 */
[C---:B------:R-:W-:Y:S01]  /*07a0*/  FMUL R3, R9.reuse, R7 ;  /* 0x0000000709037220 */ /* 0x040fe20000400000 */
[-C--:B------:R-:W-:Y:S01]  /*07b0*/  FFMA R9, R9, R6.reuse, -R0 ;  /* 0x0000000609097223 */ /* 0x080fe20000000800 */
[----:B--2---:R-:W-:Y:S02]  /*07c0*/  IMAD R11, R2, UR5, R11 ;  /* 0x00000005020b7c24 */ /* 0x004fe4000f8e020b */
[----:B------:R-:W-:Y:S02]  /*07d0*/  FFMA R3, R8, R6, R3 ;  /* 0x0000000608037223 */ /* 0x000fe40000000003 */
[----:B-1----:R-:W-:-:S05]  /*07e0*/  IMAD.WIDE R12, R11, 0x8, R12 ;  /* 0x000000080b0c7825 */ /* 0x002fca00078e020c */
[----:B------:R-:W-:Y:S04]  /*07f0*/  REDG.E.ADD.F32.FTZ.RN.STRONG.GPU desc[UR6][R12.64], R3 ;  /* 0x000000030c0079a6 */ /* 0x000fe8000c12f306 */
[----:B------:R-:W-:Y:S01]  /*0800*/  REDG.E.ADD.F32.FTZ.RN.STRONG.GPU desc[UR6][R12.64+0x4], R9 ;  /* 0x000004090c0079a6 */ /* 0x000fe2000c12f306 */
[----:B------:R-:W-:Y:S05]  /*0810*/  EXIT ;  /* 0x000000000000794d */ /* 0x000fea0003800000 */
        .weak           $__internal_3_$__cuda_sm20_rcp_rn_f32_slowpath
        .type           $__internal_3_$__cuda_sm20_rcp_rn_f32_slowpath,@function
        .size           $__internal_3_$__cuda_sm20_rcp_rn_f32_slowpath,($__internal_4_$__cuda_sm20_sqrt_rn_f32_slowpath - $__internal_3_$__cuda_sm20_rcp_rn_f32_slowpath)
$__internal_3_$__cuda_sm20_rcp_rn_f32_slowpath:
        /* <DEDUP_REMOVED lines=15> */
.L_x_56:
        /* <DEDUP_REMOVED lines=33> */
.L_x_58:
[----:B------:R0:W1:Y:S02]  /*0b20*/  MUFU.RCP R12, R0 ;  /* 0x00000000000c7308 */ /* 0x0000640000001000 */
.L_x_57:
[----:B0123--:R-:W-:Y:S01]  /*0b30*/  IMAD.MOV.U32 R0, RZ, RZ, R12 ;  /* 0x000000ffff007224 */ /* 0x00ffe200078e000c */
[----:B------:R-:W-:Y:S01]  /*0b40*/  MOV R12, R10 ;  /* 0x0000000a000c7202 */ /* 0x000fe20000000f00 */
[----:B------:R-:W-:-:S04]  /*0b50*/  IMAD.MOV.U32 R13, RZ, RZ, 0x0 ;  /* 0x00000000ff0d7424 */ /* 0x000fc800078e00ff */
[----:B------:R-:W-:Y:S05]  /*0b60*/  RET.REL.NODEC R12 `(_Z4mulaP6float2S0_S0_PfS1_iiiiiii) ;  /* 0xfffffff40c247950 */ /* 0x000fea0003c3ffff */
        .weak           $__internal_4_$__cuda_sm20_sqrt_rn_f32_slowpath
        .type           $__internal_4_$__cuda_sm20_sqrt_rn_f32_slowpath,@function
        .size           $__internal_4_$__cuda_sm20_sqrt_rn_f32_slowpath,(.L_x_74 - $__internal_4_$__cuda_sm20_sqrt_rn_f32_slowpath)
$__internal_4_$__cuda_sm20_sqrt_rn_f32_slowpath:
        /* <DEDUP_REMOVED lines=20> */
.L_x_59:
[----:B------:R-:W-:-:S04]  /*0cb0*/  IMAD.MOV.U32 R13, RZ, RZ, 0x0 ;  /* 0x00000000ff0d7424 */ /* 0x000fc800078e00ff */
[----:B------:R-:W-:Y:S05]  /*0cc0*/  RET.REL.NODEC R12 `(_Z4mulaP6float2S0_S0_PfS1_iiiiiii) ;  /* 0xfffffff00ccc7950 */ /* 0x000fea0003c3ffff */
.L_x_60:
        /* <DEDUP_REMOVED lines=11> */
.L_x_74:


//--------------------- .text._Z3mulP6float2S0_S0_PfS1_iiiiiii --------------------------
	.section	.text._Z3mulP6float2S0_S0_PfS1_iiiiiii,"ax",@progbits
	.align	128
        .global         _Z3mulP6float2S0_S0_PfS1_iiiiiii
        .type           _Z3mulP6float2S0_S0_PfS1_iiiiiii,@function
        .size           _Z3mulP6float2S0_S0_PfS1_iiiiiii,(.L_x_76 - _Z3mulP6float2S0_S0_PfS1_iiiiiii)
        .other          _Z3mulP6float2S0_S0_PfS1_iiiiiii,@"STO_CUDA_ENTRY STV_DEFAULT"
_Z3mulP6float2S0_S0_PfS1_iiiiiii:
.text._Z3mulP6float2S0_S0_PfS1_iiiiiii:
        /* <DEDUP_REMOVED lines=13> */
[----:B0-----:R-:W-:-:S05]  /*00d0*/  IMAD R3, R3, UR5, R4 ;  /* 0x0000000503037c24 */ /* 0x001fca000f8e0204 */
[----:B---3--:R-:W-:Y:S01]  /*00e0*/  ISETP.GE.AND P0, PT, R3, UR8, PT ;  /* 0x0000000803007c0c */ /* 0x008fe2000bf06270 */
[----:B--2---:R-:W-:Y:S02]  /*00f0*/  IMAD R5, R5, UR4, R2 ;  /* 0x0000000405057c24 */ /* 0x004fe4000f8e0202 */
[----:B-1----:R-:W-:-:S05]  /*0100*/  IMAD R2, R0, R0, RZ ;  /* 0x0000000000027224 */ /* 0x002fca00078e02ff */
        /* <DEDUP_REMOVED lines=26> */
[----:B------:R-:W-:-:S04]  /*02b0*/  IABS R11, R0 ;  /* 0x00000000000b7213 */ /* 0x000fc80000000000 */
[----:B------:R-:W0:Y:S08]  /*02c0*/  I2F.RP R3, R11 ;  /* 0x0000000b00037306 */ /* 0x000e300000209400 */
[----:B0-----:R-:W0:Y:S02]  /*02d0*/  MUFU.RCP R3, R3 ;  /* 0x0000000300037308 */ /* 0x001e240000001000 */
[----:B0-----:R-:W-:-:S06]  /*02e0*/  VIADD R8, R3, 0xffffffe ;  /* 0x0ffffffe03087836 */ /* 0x001fcc0000000000 */
[----:B------:R0:W1:Y:S02]  /*02f0*/  F2I.FTZ.U32.TRUNC.NTZ R9, R8 ;  /* 0x0000000800097305 */ /* 0x000064000021f000 */
[----:B0-----:R-:W-:Y:S01]  /*0300*/  IMAD.MOV.U32 R8, RZ, RZ, RZ ;  /* 0x000000ffff087224 */ /* 0x001fe200078e00ff */
[----:B-1----:R-:W-:-:S05]  /*0310*/  IADD3 R4, PT, PT, RZ, -R9, RZ ;  /* 0x80000009ff047210 */ /* 0x002fca0007ffe0ff */
[----:B------:R-:W-:Y:S01]  /*0320*/  IMAD R13, R4, R11, RZ ;  /* 0x0000000b040d7224 */ /* 0x000fe200078e02ff */
[----:B------:R-:W-:-:S03]  /*0330*/  IABS R4, R5 ;  /* 0x0000000500047213 */ /* 0x000fc60000000000 */
[----:B------:R-:W-:-:S06]  /*0340*/  IMAD.HI.U32 R9, R9, R13, R8 ;  /* 0x0000000d09097227 */ /* 0x000fcc00078e0008 */
[----:B------:R-:W-:-:S05]  /*0350*/  IMAD.HI.U32 R3, R9, R4, RZ ;  /* 0x0000000409037227 */ /* 0x000fca00078e00ff */
[----:B------:R-:W-:-:S05]  /*0360*/  IADD3 R9, PT, PT, -R3, RZ, RZ ;  /* 0x000000ff03097210 */ /* 0x000fca0007ffe1ff */
[C---:B------:R-:W-:Y:S02]  /*0370*/  IMAD R4, R11.reuse, R9, R4 ;  /* 0x000000090b047224 */ /* 0x040fe400078e0204 */
[----:B------:R-:W0:Y:S03]  /*0380*/  LDC.64 R8, c[0x0][0x388] ;  /* 0x0000e200ff087b82 */ /* 0x000e260000000a00 */
[----:B------:R-:W-:-:S13]  /*0390*/  ISETP.GT.U32.AND P2, PT, R11, R4, PT ;  /* 0x000000040b00720c */ /* 0x000fda0003f44070 */
[----:B------:R-:W-:Y:S01]  /*03a0*/  @!P2 IMAD.IADD R4, R4, 0x1, -R11 ;  /* 0x000000010404a824 */ /* 0x000fe200078e0a0b */
[----:B------:R-:W-:Y:S02]  /*03b0*/  @!P2 IADD3 R3, PT, PT, R3, 0x1, RZ ;  /* 0x000000010303a810 */ /* 0x000fe40007ffe0ff */
[----:B------:R-:W-:Y:S02]  /*03c0*/  ISETP.NE.AND P2, PT, R0, RZ, PT ;  /* 0x000000ff0000720c */ /* 0x000fe40003f45270 */
[----:B------:R-:W-:Y:S02]  /*03d0*/  ISETP.GE.U32.AND P0, PT, R4, R11, PT ;  /* 0x0000000b0400720c */ /* 0x000fe40003f06070 */
[----:B------:R-:W-:Y:S01]  /*03e0*/  LOP3.LUT R4, R5, R0, RZ, 0x3c, !PT ;  /* 0x0000000005047212 */ /* 0x000fe200078e3cff */
[----:B------:R-:W1:Y:S03]  /*03f0*/  LDC.64 R10, c[0x0][0x390] ;  /* 0x0000e400ff0a7b82 */ /* 0x000e660000000a00 */
[----:B------:R-:W-:-:S07]  /*0400*/  ISETP.GE.AND P1, PT, R4, RZ, PT ;  /* 0x000000ff0400720c */ /* 0x000fce0003f26270 */
[----:B------:R-:W-:-:S06]  /*0410*/  @P0 VIADD R3, R3, 0x1 ;  /* 0x0000000103030836 */ /* 0x000fcc0000000000 */
[----:B------:R-:W-:Y:S02]  /*0420*/  @!P1 IADD3 R3, PT, PT, -R3, RZ, RZ ;  /* 0x000000ff03039210 */ /* 0x000fe40007ffe1ff */
[----:B------:R-:W-:-:S05]  /*0430*/  @!P2 LOP3.LUT R3, RZ, R0, RZ, 0x33, !PT ;  /* 0x00000000ff03a212 */ /* 0x000fca00078e33ff */
[--C-:B------:R-:W-:Y:S02]  /*0440*/  IMAD.MOV R4, RZ, RZ, -R3.reuse ;  /* 0x000000ffff047224 */ /* 0x100fe400078e0a03 */
[----:B------:R-:W-:Y:S01]  /*0450*/  IMAD R14, R6, UR4, R3 ;  /* 0x00000004060e7c24 */ /* 0x000fe2000f8e0203 */
[----:B------:R-:W2:Y:S01]  /*0460*/  LDCU UR4, c[0x0][0x3c0] ;  /* 0x00007800ff0477ac */ /* 0x000ea20008000800 */
[----:B------:R-:W-:-:S03]  /*0470*/  IMAD R4, R0, R4, R5 ;  /* 0x0000000400047224 */ /* 0x000fc600078e0205 */
[----:B------:R-:W-:Y:S01]  /*0480*/  IADD3 R14, PT, PT, R7, R14, RZ ;  /* 0x0000000e070e7210 */ /* 0x000fe20007ffe0ff */
[-C--:B------:R-:W-:Y:S02]  /*0490*/  IMAD R7, R6, R0.reuse, R3 ;  /* 0x0000000006077224 */ /* 0x080fe400078e0203 */
[--C-:B------:R-:W-:Y:S02]  /*04a0*/  IMAD.IADD R5, R12, 0x1, R4.reuse ;  /* 0x000000010c057824 */ /* 0x100fe400078e0204 */
[----:B------:R-:W-:Y:S02]  /*04b0*/  IMAD R7, R7, R0, R4 ;  /* 0x0000000007077224 */ /* 0x000fe400078e0204 */
[----:B------:R-:W-:Y:S01]  /*04c0*/  IMAD R5, R14, UR5, R5 ;  /* 0x000000050e057c24 */ /* 0x000fe2000f8e0205 */
[----:B------:R-:W2:Y:S01]  /*04d0*/  LDCU UR5, c[0x0][0x3bc] ;  /* 0x00007780ff0577ac */ /* 0x000ea20008000800 */
[----:B-1----:R-:W-:-:S04]  /*04e0*/  IMAD.WIDE R6, R7, 0x8, R10 ;  /* 0x0000000807067825 */ /* 0x002fc800078e020a */
[----:B0-----:R-:W-:Y:S02]  /*04f0*/  IMAD.WIDE R8, R5, 0x8, R8 ;  /* 0x0000000805087825 */ /* 0x001fe400078e0208 */
[----:B------:R-:W5:Y:S04]  /*0500*/  LDG.E.64 R6, desc[UR6][R6.64] ;  /* 0x0000000606067981 */ /* 0x000f68000c1e1b00 */
[----:B------:R-:W5:Y:S01]  /*0510*/  LDG.E.64 R8, desc[UR6][R8.64] ;  /* 0x0000000608087981 */ /* 0x000f62000c1e1b00 */
[----:B--2---:R-:W-:-:S06]  /*0520*/  UIMAD UR4, UR4, UR5, URZ ;  /* 0x00000005040472a4 */ /* 0x004fcc000f8e02ff */
[----:B------:R-:W-:-:S04]  /*0530*/  I2FP.F32.S32 R0, UR4 ;  /* 0x0000000400007c45 */ /* 0x000fc80008201400 */
[----:B------:R-:W-:Y:S01]  /*0540*/  IADD3 R10, PT, PT, R0, -0xd000000, RZ ;  /* 0xf3000000000a7810 */ /* 0x000fe20007ffe0ff */
[----:B------:R0:W1:Y:S03]  /*0550*/  MUFU.RSQ R5, R0 ;  /* 0x0000000000057308 */ /* 0x0000660000001400 */
[----:B------:R-:W-:-:S13]  /*0560*/  ISETP.GT.U32.AND P0, PT, R10, 0x727fffff, PT ;  /* 0x727fffff0a00780c */ /* 0x000fda0003f04070 */
[----:B0-----:R-:W-:Y:S05]  /*0570*/  @!P0 BRA `(.L_x_61) ;  /* 0x0000000000108947 */ /* 0x001fea0003800000 */
[----:B------:R-:W-:-:S07]  /*0580*/  MOV R12, 0x5a0 ;  /* 0x000005a0000c7802 */ /* 0x000fce0000000f00 */
[----:B-1---5:R-:W-:Y:S05]  /*0590*/  CALL.REL.NOINC `($__internal_6_$__cuda_sm20_sqrt_rn_f32_slowpath) ;  /* 0x00000004006c7944 */ /* 0x022fea0003c00000 */
[----:B------:R-:W-:Y:S01]  /*05a0*/  IMAD.MOV.U32 R0, RZ, RZ, R5 ;  /* 0x000000ffff007224 */ /* 0x000fe200078e0005 */
[----:B------:R-:W-:Y:S06]  /*05b0*/  BRA `(.L_x_62) ;  /* 0x0000000000107947 */ /* 0x000fec0003800000 */
.L_x_61:
[----:B-1----:R-:W-:Y:S01]  /*05c0*/  FMUL.FTZ R11, R0, R5 ;  /* 0x00000005000b7220 */ /* 0x002fe20000410000 */
[----:B------:R-:W-:-:S03]  /*05d0*/  FMUL.FTZ R5, R5, 0.5 ;  /* 0x3f00000005057820 */ /* 0x000fc60000410000 */
[----:B------:R-:W-:-:S04]  /*05e0*/  FFMA R0, -R11, R11, R0 ;  /* 0x0000000b0b007223 */ /* 0x000fc80000000100 */
[----:B------:R-:W-:-:S07]  /*05f0*/  FFMA R0, R0, R5, R11 ;  /* 0x0000000500007223 */ /* 0x000fce000000000b */
.L_x_62:
[----:B------:R-:W0:Y:S01]  /*0600*/  LDC.64 R10, c[0x0][0x3b8] ;  /* 0x0000ee00ff0a7b82 */ /* 0x000e220000000a00 */
[----:B------:R-:W-:Y:S01]  /*0610*/  IADD3 R5, PT, PT, R0, 0x1800000, RZ ;  /* 0x0180000000057810 */ /* 0x000fe20007ffe0ff */
[----:B------:R-:W1:Y:S03]  /*0620*/  LDCU UR4, c[0x0][0x3c0] ;  /* 0x00007800ff0477ac */ /* 0x000e660008000800 */
[----:B------:R-:W-:-:S04]  /*0630*/  LOP3.LUT R5, R5, 0x7f800000, RZ, 0xc0, !PT ;  /* 0x7f80000005057812 */ /* 0x000fc800078ec0ff */
[----:B------:R-:W-:Y:S01]  /*0640*/  ISETP.GT.U32.AND P0, PT, R5, 0x1ffffff, PT ;  /* 0x01ffffff0500780c */ /* 0x000fe20003f04070 */
[----:B0-----:R-:W-:Y:S01]  /*0650*/  IMAD.IADD R5, R11, 0x1, -R10 ;  /* 0x000000010b057824 */ /* 0x001fe200078e0a0a */
[----:B-1----:R-:W-:-:S04]  /*0660*/  IADD3 R12, PT, PT, -R10, UR4, RZ ;  /* 0x000000040a0c7c10 */ /* 0x002fc8000fffe1ff */
[----:B------:R-:W-:Y:S02]  /*0670*/  LEA.HI R12, R12, R12, RZ, 0x1 ;  /* 0x0000000c0c0c7211 */ /* 0x000fe400078f08ff */
[----:B------:R-:W-:-:S05]  /*0680*/  LEA.HI R5, R5, R5, RZ, 0x1 ;  /* 0x0000000505057211 */ /* 0x000fca00078f08ff */
[----:B------:R-:W-:Y:S05]  /*0690*/  @P0 BRA `(.L_x_63) ;  /* 0x00000000000c0947 */ /* 0x000fea0003800000 */
[----:B------:R-:W-:-:S07]  /*06a0*/  MOV R10, 0x6c0 ;  /* 0x000006c0000a7802 */ /* 0x000fce0000000f00 */
[----:B-----5:R-:W-:Y:S05]  /*06b0*/  CALL.REL.NOINC `($__internal_5_$__cuda_sm20_rcp_rn_f32_slowpath) ;  /* 0x0000000000547944 */ /* 0x020fea0003c00000 */
[----:B------:R-:W-:Y:S05]  /*06c0*/  BRA `(.L_x_64) ;  /* 0x0000000000107947 */ /* 0x000fea0003800000 */
.L_x_63:
[----:B------:R-:W0:Y:S02]  /*06d0*/  MUFU.RCP R13, R0 ;  /* 0x00000000000d7308 */ /* 0x000e240000001000 */
[----:B0-----:R-:W-:-:S04]  /*06e0*/  FFMA R10, R13, R0, -1 ;  /* 0xbf8000000d0a7423 */ /* 0x001fc80000000000 */
[----:B------:R-:W-:-:S04]  /*06f0*/  FADD.FTZ R10, -R10, -RZ ;  /* 0x800000ff0a0a7221 */ /* 0x000fc80000010100 */
[----:B------:R-:W-:-:S07]  /*0700*/  FFMA R13, R13, R10, R13 ;  /* 0x0000000a0d0d7223 */ /* 0x000fce000000000d */
.L_x_64:
[----:B------:R-:W0:Y:S01]  /*0710*/  LDCU UR4, c[0x0][0x3c0] ;  /* 0x00007800ff0477ac */ /* 0x000e220008000800 */
[----:B------:R-:W1:Y:S01]  /*0720*/  LDC.64 R10, c[0x0][0x380] ;  /* 0x0000e000ff0a7b82 */ /* 0x000e620000000a00 */
[----:B------:R-:W-:Y:S01]  /*0730*/  LEA.HI.SX32 R3, R12, R3, 0x1f ;  /* 0x000000030c037211 */ /* 0x000fe200078ffaff */
[-C--:B-----5:R-:W-:Y:S01]  /*0740*/  FMUL R7, R7, R13.reuse ;  /* 0x0000000d07077220 */ /* 0x0a0fe20000400000 */
[----:B------:R-:W2:Y:S01]  /*0750*/  LDCU UR5, c[0x0][0x3bc] ;  /* 0x00007780ff0577ac */ /* 0x000ea20008000800 */
[----:B------:R-:W-:Y:S01]  /*0760*/  LEA.HI.SX32 R5, R5, R4, 0x1f ;  /* 0x0000000405057211 */ /* 0x000fe200078ffaff */
[----:B------:R-:W-:Y:S01]  /*0770*/  FMUL R6, R6, R13 ;  /* 0x0000000d06067220 */ /* 0x000fe20000400000 */
[-C--:B------:R-:W-:Y:S01]  /*0780*/  FMUL R0, R8, R7.reuse ;  /* 0x0000000708007220 */ /* 0x080fe20000400000 */
[----:B0-----:R-:W-:Y:S02]  /*0790*/  IMAD R2, R2, UR4, R3 ;  /* 0x0000000402027c24 */ /* 0x001fe4000f8e0203 */
[C---:B------:R-:W-:Y:S01]  /*07a0*/  FMUL R3, R9.reuse, R7 ;  /* 0x0000000709037220 */ /* 0x040fe20000400000 */
[----:B------:R-:W-:Y:S01]  /*07b0*/  FFMA R9, R9, R6, R0 ;  /* 0x0000000609097223 */ /* 0x000fe20000000000 */
[----:B--2---:R-:W-:-:S02]  /*07c0*/  IMAD R5, R2, UR5, R5 ;  /* 0x0000000502057c24 */ /* 0x004fc4000f8e0205 */
[----:B------:R-:W-:Y:S02]  /*07d0*/  FFMA R8, R8, R6, -R3 ;  /* 0x0000000608087223 */ /* 0x000fe40000000803 */
[----:B-1----:R-:W-:-:S05]  /*07e0*/  IMAD.WIDE R10, R5, 0x8, R10 ;  /* 0x00000008050a7825 */ /* 0x002fca00078e020a */
[----:B------:R-:W-:Y:S01]  /*07f0*/  STG.E.64 desc[UR6][R10.64], R8 ;  /* 0x000000080a007986 */ /* 0x000fe2000c101b06 */
[----:B------:R-:W-:Y:S05]  /*0800*/  EXIT ;  /* 0x000000000000794d */ /* 0x000fea0003800000 */
        .weak           $__internal_5_$__cuda_sm20_rcp_rn_f32_slowpath
        .type           $__internal_5_$__cuda_sm20_rcp_rn_f32_slowpath,@function
        .size           $__internal_5_$__cuda_sm20_rcp_rn_f32_slowpath,($__internal_6_$__cuda_sm20_sqrt_rn_f32_slowpath - $__internal_5_$__cuda_sm20_rcp_rn_f32_slowpath)
$__internal_5_$__cuda_sm20_rcp_rn_f32_slowpath:
        /* <DEDUP_REMOVED lines=15> */
.L_x_65:
[----:B------:R-:W-:-:S04]  /*0900*/  IADD3 R18, PT, PT, R11, -0xfd, RZ ;  /* 0xffffff030b127810 */ /* 0x000fc80007ffe0ff */
[----:B------:R-:W-:-:S13]  /*0910*/  ISETP.GT.U32.AND P0, PT, R18, 0x1, PT ;  /* 0x000000011200780c */ /* 0x000fda0003f04070 */
[----:B------:R-:W-:Y:S05]  /*0920*/  @P0 BRA `(.L_x_67) ;  /* 0x0000000000780947 */ /* 0x000fea0003800000 */
[----:B------:R-:W-:Y:S01]  /*0930*/  LOP3.LUT R13, R0, 0x7fffff, RZ, 0xc0, !PT ;  /* 0x007fffff000d7812 */ /* 0x000fe200078ec0ff */
[----:B------:R-:W-:Y:S01]  /*0940*/  IMAD.MOV.U32 R17, RZ, RZ, 0x3 ;  /* 0x00000003ff117424 */ /* 0x000fe200078e00ff */
[----:B------:R-:W-:Y:S02]  /*0950*/  IADD3 R11, PT, PT, R11, -0xfc, RZ ;  /* 0xffffff040b0b7810 */ /* 0x000fe40007ffe0ff */
        /* <DEDUP_REMOVED lines=14> */
[--C-:B------:R-:W-:Y:S02]  /*0a40*/  LOP3.LUT P1, RZ, R15, R18, R14.reuse, 0xf8, !PT ;  /* 0x000000120fff7212 */ /* 0x100fe4000782f80e */
[C---:B------:R-:W-:Y:S02]  /*0a50*/  LOP3.LUT P0, RZ, R17.reuse, 0x1, RZ, 0xc0, !PT ;  /* 0x0000000111ff7812 */ /* 0x040fe4000780c0ff */
[----:B------:R-:W-:Y:S02]  /*0a60*/  LOP3.LUT P2, RZ, R17, 0x2, RZ, 0xc0, !PT ;  /* 0x0000000211ff7812 */ /* 0x000fe4000784c0ff */
[----:B------:R-:W-:Y:S02]  /*0a70*/  SHF.R.U32.HI R11, RZ, R11, R14 ;  /* 0x0000000bff0b7219 */ /* 0x000fe4000001160e */
[----:B------:R-:W-:-:S02]  /*0a80*/  PLOP3.LUT P0, PT, P0, P1, P2, 0xe0, 0x0 ;  /* 0x000000000000781c */ /* 0x000fc40000703c20 */
[----:B------:R-:W-:Y:S02]  /*0a90*/  LOP3.LUT P1, RZ, R0, 0x7fffff, RZ, 0xc0, !PT ;  /* 0x007fffff00ff7812 */ /* 0x000fe4000782c0ff */
[----:B------:R-:W-:-:S05]  /*0aa0*/  SEL R13, RZ, 0x1, !P0 ;  /* 0x00000001ff0d7807 */ /* 0x000fca0004000000 */
[----:B------:R-:W-:-:S05]  /*0ab0*/  IMAD.MOV R13, RZ, RZ, -R13 ;  /* 0x000000ffff0d7224 */ /* 0x000fca00078e0a0d */
[----:B------:R-:W-:-:S13]  /*0ac0*/  ISETP.GE.AND P0, PT, R13, RZ, PT ;  /* 0x000000ff0d00720c */ /* 0x000fda0003f06270 */
[----:B------:R-:W-:-:S05]  /*0ad0*/  @!P0 VIADD R11, R11, 0x1 ;  /* 0x000000010b0b8836 */ /* 0x000fca0000000000 */
[----:B------:R-:W-:-:S04]  /*0ae0*/  @!P1 SHF.L.U32 R11, R11, 0x1, RZ ;  /* 0x000000010b0b9819 */ /* 0x000fc800000006ff */
[----:B------:R-:W-:Y:S01]  /*0af0*/  LOP3.LUT R11, R11, 0x80000000, R0, 0xf8, !PT ;  /* 0x800000000b0b7812 */ /* 0x000fe200078ef800 */
[----:B------:R-:W-:Y:S06]  /*0b00*/  BRA `(.L_x_66) ;  /* 0x0000000000047947 */ /* 0x000fec0003800000 */
.L_x_67:
[----:B------:R0:W1:Y:S02]  /*0b10*/  MUFU.RCP R11, R0 ;  /* 0x00000000000b7308 */ /* 0x0000640000001000 */
.L_x_66:
[----:B-1-3--:R-:W-:Y:S02]  /*0b20*/  IMAD.MOV.U32 R13, RZ, RZ, R11 ;  /* 0x000000ffff0d7224 */ /* 0x00afe400078e000b */
[----:B------:R-:W-:-:S04]  /*0b30*/  HFMA2 R11, -RZ, RZ, 0, 0 ;  /* 0x00000000ff0b7431 */ /* 0x000fc800000001ff */
[----:B0-2---:R-:W-:Y:S05]  /*0b40*/  RET.REL.NODEC R10 `(_Z3mulP6float2S0_S0_PfS1_iiiiiii) ;  /* 0xfffffff40a2c7950 */ /* 0x005fea0003c3ffff */
        .weak           $__internal_6_$__cuda_sm20_sqrt_rn_f32_slowpath
        .type           $__internal_6_$__cuda_sm20_sqrt_rn_f32_slowpath,@function
        .size           $__internal_6_$__cuda_sm20_sqrt_rn_f32_slowpath,(.L_x_76 - $__internal_6_$__cuda_sm20_sqrt_rn_f32_slowpath)
$__internal_6_$__cuda_sm20_sqrt_rn_f32_slowpath:
[----:B------:R-:W-:-:S13]  /*0b50*/  LOP3.LUT P0, RZ, R0, 0x7fffffff, RZ, 0xc0, !PT ;  /* 0x7fffffff00ff7812 */ /* 0x000fda000780c0ff */
[----:B------:R-:W-:Y:S01]  /*0b60*/  @!P0 IMAD.MOV.U32 R5, RZ, RZ, R0 ;  /* 0x000000ffff058224 */ /* 0x000fe200078e0000 */
[----:B------:R-:W-:Y:S06]  /*0b70*/  @!P0 BRA `(.L_x_68) ;  /* 0x0000000000448947 */ /* 0x000fec0003800000 */
[----:B------:R-:W-:-:S13]  /*0b80*/  FSETP.GEU.FTZ.AND P0, PT, R0, RZ, PT ;  /* 0x000000ff0000720b */ /* 0x000fda0003f1e000 */
[----:B------:R-:W-:Y:S01]  /*0b90*/  @!P0 MOV R5, 0x7fffffff ;  /* 0x7fffffff00058802 */ /* 0x000fe20000000f00 */
[----:B------:R-:W-:Y:S06]  /*0ba0*/  @!P0 BRA `(.L_x_68) ;  /* 0x0000000000388947 */ /* 0x000fec0003800000 */
[----:B------:R-:W-:-:S13]  /*0bb0*/  FSETP.GTU.FTZ.AND P0, PT, |R0|, +INF , PT ;  /* 0x7f8000000000780b */ /* 0x000fda0003f1c200 */
[----:B------:R-:W-:Y:S01]  /*0bc0*/  @P0 FADD.FTZ R5, R0, 1 ;  /* 0x3f80000000050421 */ /* 0x000fe20000010000 */
[----:B------:R-:W-:Y:S06]  /*0bd0*/  @P0 BRA `(.L_x_68) ;  /* 0x00000000002c0947 */ /* 0x000fec0003800000 */
[----:B------:R-:W-:-:S13]  /*0be0*/  FSETP.NEU.FTZ.AND P0, PT, |R0|, +INF , PT ;  /* 0x7f8000000000780b */ /* 0x000fda0003f1d200 */
[----:B------:R-:W-:Y:S01]  /*0bf0*/  @!P0 IMAD.MOV.U32 R5, RZ, RZ, R0 ;  /* 0x000000ffff058224 */ /* 0x000fe200078e0000 */
        /* <DEDUP_REMOVED lines=9> */
.L_x_68:
[----:B------:R-:W-:Y:S01]  /*0c90*/  HFMA2 R11, -RZ, RZ, 0, 0 ;  /* 0x00000000ff0b7431 */ /* 0x000fe200000001ff */
[----:B------:R-:W-:-:S04]  /*0ca0*/  MOV R10, R12 ;  /* 0x0000000c000a7202 */ /* 0x000fc80000000f00 */
[----:B------:R-:W-:Y:S05]  /*0cb0*/  RET.REL.NODEC R10 `(_Z3mulP6float2S0_S0_PfS1_iiiiiii) ;  /* 0xfffffff00ad07950 */ /* 0x000fea0003c3ffff */
.L_x_69:
        /* <DEDUP_REMOVED lines=12> */
.L_x_76:


//--------------------- .nv.global.init           --------------------------
	.section	.nv.global.init,"aw",@progbits
	.align	4
.nv.global.init:
	.type		__cudart_i2opi_f,@object
	.size		__cudart_i2opi_f,(.L_0 - __cudart_i2opi_f)
__cudart_i2opi_f:
        /*0000*/ 	.byte	0x41, 0x90, 0x43, 0x3c, 0x99, 0x95, 0x62, 0xdb, 0xc0, 0xdd, 0x34, 0xf5, 0xd1, 0x57, 0x27, 0xfc
        /*0010*/ 	.byte	0x29, 0x15, 0x44, 0x4e, 0x6e, 0x83, 0xf9, 0xa2
.L_0:


//--------------------- .nv.shared.reserved.0     --------------------------
	.section	.nv.shared.reserved.0,"aw",@nobits
	.weak		__nv_reservedSMEM_offset_0_alias
	.size		__nv_reservedSMEM_offset_0_alias, 0, 64
	.other		__nv_reservedSMEM_offset_0_alias,@"STO_CUDA_RESERVED_SHARED STV_DEFAULT"
__nv_reservedSMEM_offset_0_alias:
	.zero		0
	.zero		64


//--------------------- .nv.constant0._Z7shiftsaP6float2S0_S0_iii --------------------------
	.section	.nv.constant0._Z7shiftsaP6float2S0_S0_iii,"a",@progbits
	.sectionflags	@""
	.align	4
.nv.constant0._Z7shiftsaP6float2S0_S0_iii:
	.zero		932


//--------------------- .nv.constant0._Z6shiftsP6float2S0_S0_iii --------------------------
	.section	.nv.constant0._Z6shiftsP6float2S0_S0_iii,"a",@progbits
	.sectionflags	@""
	.align	4
.nv.constant0._Z6shiftsP6float2S0_S0_iii:
	.zero		932


//--------------------- .nv.constant0._Z10takeshiftsP6float2S0_PfS1_ii --------------------------
	.section	.nv.constant0._Z10takeshiftsP6float2S0_PfS1_ii,"a",@progbits
	.sectionflags	@""
	.align	4
.nv.constant0._Z10takeshiftsP6float2S0_PfS1_ii:
	.zero		936


//--------------------- .nv.constant0._Z9updatepsiP6float2S0_S0_S0_S0_fffiii --------------------------
	.section	.nv.constant0._Z9updatepsiP6float2S0_S0_S0_S0_fffiii,"a",@progbits
	.sectionflags	@""
	.align	4
.nv.constant0._Z9updatepsiP6float2S0_S0_S0_S0_fffiii:
	.zero		960


//--------------------- .nv.constant0._Z7mulaprbP6float2S0_S0_PfS1_iiiiiii --------------------------
	.section	.nv.constant0._Z7mulaprbP6float2S0_S0_PfS1_iiiiiii,"a",@progbits
	.sectionflags	@""
	.align	4
.nv.constant0._Z7mulaprbP6float2S0_S0_PfS1_iiiiiii:
	.zero		964


//--------------------- .nv.constant0._Z4mulaP6float2S0_S0_PfS1_iiiiiii --------------------------
	.section	.nv.constant0._Z4mulaP6float2S0_S0_PfS1_iiiiiii,"a",@progbits
	.sectionflags	@""
	.align	4
.nv.constant0._Z4mulaP6float2S0_S0_PfS1_iiiiiii:
	.zero		964


//--------------------- .nv.constant0._Z3mulP6float2S0_S0_PfS1_iiiiiii --------------------------
	.section	.nv.constant0._Z3mulP6float2S0_S0_PfS1_iiiiiii,"a",@progbits
	.sectionflags	@""
	.align	4
.nv.constant0._Z3mulP6float2S0_S0_PfS1_iiiiiii:
	.zero		964


//--------------------- SYMBOLS --------------------------

	.type		.nv.reservedSmem.offset0,@object
	.size		.nv.reservedSmem.offset0,0x4
